	.target	sm_90a

	.elftype	@"ET_EXEC"


//--------------------- .note.nv.tkinfo           --------------------------
	.section	.note.nv.tkinfo,"",@"SHT_NOTE"
	.sectionflags	@"SHF_NOTE_NV_TKINFO"
	.tkinfo
        /*0018*/ 	.word	0x00000002
        /*0030*/ 	.string	""
        /*0030*/ 	.string	"ptxas"
        /*0030*/ 	.string	"Cuda compilation tools, release 13.0, V13.0.88"
        /*0030*/ 	.string	"Build cuda_13.0.r13.0/compiler.36424714_0"
        /*0030*/ 	.string	"-arch sm_90a -m 64 "



//--------------------- .note.nv.cuinfo           --------------------------
	.section	.note.nv.cuinfo,"",@"SHT_NOTE"
	.sectionflags	@"SHF_NOTE_NV_CUINFO"
        /*0018*/ 	.short	0x0002
        /*001a*/ 	.short	0x005a
        /*001c*/ 	.short	0x0082
	.zero		2


//--------------------- .nv.info                  --------------------------
	.section	.nv.info,"",@"SHT_CUDA_INFO"
	.align	4


	//----- nvinfo : EIATTR_REGCOUNT
	.align		4
        /*0000*/ 	.byte	0x04, 0x2f
        /*0002*/ 	.short	(.L_12 - .L_11)
	.align		4
.L_11:
        /*0004*/ 	.word	index@(_ZN7cutlass13device_kernelINS_4gemm6kernel13GemmUniversalIN4cute5tupleIJiiiiEEENS1_10collective13CollectiveMmaINS1_37MainloopSm90TmaGmmaWarpSpecializedFP8ILi3ENS5_IJNS4_1CILi1EEENSA_ILi2EEESB_EEENS1_35KernelTmaWarpSpecializedCooperativeEEENS5_IJNSA_ILi128EEENSA_ILi256EEENSA_ILi32EEEEEENS_12float_e5m2_tENS5_IJlSB_lEEESK_SL_NS4_8TiledMMAINS4_8MMA_AtomIJNS4_4SM904GMMA31MMA_64x256x32_F32E5M2E5M2_SS_TNILNSP_7ScaleInE1ELSR_1EEEEEENS4_6LayoutINS5_IJSC_SB_SB_EEENS5_IJSB_NSA_ILi0EEESW_EEEEENS5_IJNS4_10UnderscoreESZ_SZ_EEEEENS4_23SM90_TMA_LOAD_MULTICASTENS4_14ComposedLayoutINS4_7SwizzleILi1ELi4ELi3EEENS4_18smem_ptr_flag_bitsILi8EEENSU_INS5_IJNSA_ILi8EEESI_EEENS5_IJSI_SB_EEEEEEEvNS4_8identityENS4_13SM90_TMA_LOADES1C_vS1D_EENS_8epilogue10collective6detail29Sm90TmaWarpSpecializedAdapterINS1H_15DefaultEpilogueISK_SL_SL_NS1G_6thread17LinearCombinationISK_Li1EffLNS1L_9ScaleType4KindE0ELNS_15FloatRoundStyleE2ESK_EENS1_15EpilogueDefaultEEEEEvvEEEEvNT_6ParamsE)
        /*0008*/ 	.word	0x000000a8


	//----- nvinfo : EIATTR_FRAME_SIZE
	.align		4
.L_12:
        /*000c*/ 	.byte	0x04, 0x11
        /*000e*/ 	.short	(.L_14 - .L_13)
	.align		4
.L_13:
        /*0010*/ 	.word	index@(_ZN7cutlass13device_kernelINS_4gemm6kernel13GemmUniversalIN4cute5tupleIJiiiiEEENS1_10collective13CollectiveMmaINS1_37MainloopSm90TmaGmmaWarpSpecializedFP8ILi3ENS5_IJNS4_1CILi1EEENSA_ILi2EEESB_EEENS1_35KernelTmaWarpSpecializedCooperativeEEENS5_IJNSA_ILi128EEENSA_ILi256EEENSA_ILi32EEEEEENS_12float_e5m2_tENS5_IJlSB_lEEESK_SL_NS4_8TiledMMAINS4_8MMA_AtomIJNS4_4SM904GMMA31MMA_64x256x32_F32E5M2E5M2_SS_TNILNSP_7ScaleInE1ELSR_1EEEEEENS4_6LayoutINS5_IJSC_SB_SB_EEENS5_IJSB_NSA_ILi0EEESW_EEEEENS5_IJNS4_10UnderscoreESZ_SZ_EEEEENS4_23SM90_TMA_LOAD_MULTICASTENS4_14ComposedLayoutINS4_7SwizzleILi1ELi4ELi3EEENS4_18smem_ptr_flag_bitsILi8EEENSU_INS5_IJNSA_ILi8EEESI_EEENS5_IJSI_SB_EEEEEEEvNS4_8identityENS4_13SM90_TMA_LOADES1C_vS1D_EENS_8epilogue10collective6detail29Sm90TmaWarpSpecializedAdapterINS1H_15DefaultEpilogueISK_SL_SL_NS1G_6thread17LinearCombinationISK_Li1EffLNS1L_9ScaleType4KindE0ELNS_15FloatRoundStyleE2ESK_EENS1_15EpilogueDefaultEEEEEvvEEEEvNT_6ParamsE)
        /*0014*/ 	.word	0x00000100


	//----- nvinfo : EIATTR_MIN_STACK_SIZE
	.align		4
.L_14:
        /*0018*/ 	.byte	0x04, 0x12
        /*001a*/ 	.short	(.L_16 - .L_15)
	.align		4
.L_15:
        /*001c*/ 	.word	index@(_ZN7cutlass13device_kernelINS_4gemm6kernel13GemmUniversalIN4cute5tupleIJiiiiEEENS1_10collective13CollectiveMmaINS1_37MainloopSm90TmaGmmaWarpSpecializedFP8ILi3ENS5_IJNS4_1CILi1EEENSA_ILi2EEESB_EEENS1_35KernelTmaWarpSpecializedCooperativeEEENS5_IJNSA_ILi128EEENSA_ILi256EEENSA_ILi32EEEEEENS_12float_e5m2_tENS5_IJlSB_lEEESK_SL_NS4_8TiledMMAINS4_8MMA_AtomIJNS4_4SM904GMMA31MMA_64x256x32_F32E5M2E5M2_SS_TNILNSP_7ScaleInE1ELSR_1EEEEEENS4_6LayoutINS5_IJSC_SB_SB_EEENS5_IJSB_NSA_ILi0EEESW_EEEEENS5_IJNS4_10UnderscoreESZ_SZ_EEEEENS4_23SM90_TMA_LOAD_MULTICASTENS4_14ComposedLayoutINS4_7SwizzleILi1ELi4ELi3EEENS4_18smem_ptr_flag_bitsILi8EEENSU_INS5_IJNSA_ILi8EEESI_EEENS5_IJSI_SB_EEEEEEEvNS4_8identityENS4_13SM90_TMA_LOADES1C_vS1D_EENS_8epilogue10collective6detail29Sm90TmaWarpSpecializedAdapterINS1H_15DefaultEpilogueISK_SL_SL_NS1G_6thread17LinearCombinationISK_Li1EffLNS1L_9ScaleType4KindE0ELNS_15FloatRoundStyleE2ESK_EENS1_15EpilogueDefaultEEEEEvvEEEEvNT_6ParamsE)
        /*0020*/ 	.word	0x00000100
.L_16:


//--------------------- .nv.compat                --------------------------
	.section	.nv.compat,"",@"SHT_CUDA_COMPAT_INFO"
	.align	4
        /*0000*/ 	.byte	0x02, 0x09, 0x01, 0x00, 0x02, 0x02, 0x04, 0x00, 0x02, 0x05, 0x05, 0x00, 0x03, 0x07, 0x01, 0x01
        /*0010*/ 	.byte	0x02, 0x03, 0x01, 0x00, 0x02, 0x06, 0x01, 0x00, 0x04, 0x0b, 0x08, 0x00, 0x00, 0x00, 0x00, 0x00
        /*0020*/ 	.byte	0x00, 0x00, 0x00, 0x00


//--------------------- .nv.info._ZN7cutlass13device_kernelINS_4gemm6kernel13GemmUniversalIN4cute5tupleIJiiiiEEENS1_10collective13CollectiveMmaINS1_37MainloopSm90TmaGmmaWarpSpecializedFP8ILi3ENS5_IJNS4_1CILi1EEENSA_ILi2EEESB_EEENS1_35KernelTmaWarpSpecializedCooperativeEEENS5_IJNSA_ILi128EEENSA_ILi256EEENSA_ILi32EEEEEENS_12float_e5m2_tENS5_IJlSB_lEEESK_SL_NS4_8TiledMMAINS4_8MMA_AtomIJNS4_4SM904GMMA31MMA_64x256x32_F32E5M2E5M2_SS_TNILNSP_7ScaleInE1ELSR_1EEEEEENS4_6LayoutINS5_IJSC_SB_SB_EEENS5_IJSB_NSA_ILi0EEESW_EEEEENS5_IJNS4_10UnderscoreESZ_SZ_EEEEENS4_23SM90_TMA_LOAD_MULTICASTENS4_14ComposedLayoutINS4_7SwizzleILi1ELi4ELi3EEENS4_18smem_ptr_flag_bitsILi8EEENSU_INS5_IJNSA_ILi8EEESI_EEENS5_IJSI_SB_EEEEEEEvNS4_8identityENS4_13SM90_TMA_LOADES1C_vS1D_EENS_8epilogue10collective6detail29Sm90TmaWarpSpecializedAdapterINS1H_15DefaultEpilogueISK_SL_SL_NS1G_6thread17LinearCombinationISK_Li1EffLNS1L_9ScaleType4KindE0ELNS_15FloatRoundStyleE2ESK_EENS1_15EpilogueDefaultEEEEEvvEEEEvNT_6ParamsE --------------------------
	.section	.nv.info._ZN7cutlass13device_kernelINS_4gemm6kernel13GemmUniversalIN4cute5tupleIJiiiiEEENS1_10collective13CollectiveMmaINS1_37MainloopSm90TmaGmmaWarpSpecializedFP8ILi3ENS5_IJNS4_1CILi1EEENSA_ILi2EEESB_EEENS1_35KernelTmaWarpSpecializedCooperativeEEENS5_IJNSA_ILi128EEENSA_ILi256EEENSA_ILi32EEEEEENS_12float_e5m2_tENS5_IJlSB_lEEESK_SL_NS4_8TiledMMAINS4_8MMA_AtomIJNS4_4SM904GMMA31MMA_64x256x32_F32E5M2E5M2_SS_TNILNSP_7ScaleInE1ELSR_1EEEEEENS4_6LayoutINS5_IJSC_SB_SB_EEENS5_IJSB_NSA_ILi0EEESW_EEEEENS5_IJNS4_10UnderscoreESZ_SZ_EEEEENS4_23SM90_TMA_LOAD_MULTICASTENS4_14ComposedLayoutINS4_7SwizzleILi1ELi4ELi3EEENS4_18smem_ptr_flag_bitsILi8EEENSU_INS5_IJNSA_ILi8EEESI_EEENS5_IJSI_SB_EEEEEEEvNS4_8identityENS4_13SM90_TMA_LOADES1C_vS1D_EENS_8epilogue10collective6detail29Sm90TmaWarpSpecializedAdapterINS1H_15DefaultEpilogueISK_SL_SL_NS1G_6thread17LinearCombinationISK_Li1EffLNS1L_9ScaleType4KindE0ELNS_15FloatRoundStyleE2ESK_EENS1_15EpilogueDefaultEEEEEvvEEEEvNT_6ParamsE,"",@"SHT_CUDA_INFO"
	.sectionflags	@""
	.align	4


	//----- nvinfo : EIATTR_CUDA_API_VERSION
	.align		4
        /*0000*/ 	.byte	0x04, 0x37
        /*0002*/ 	.short	(.L_18 - .L_17)
.L_17:
        /*0004*/ 	.word	0x00000082


	//----- nvinfo : EIATTR_KPARAM_INFO
	.align		4
.L_18:
        /*0008*/ 	.byte	0x04, 0x17
        /*000a*/ 	.short	(.L_20 - .L_19)
.L_19:
        /*000c*/ 	.word	0x00000000
        /*0010*/ 	.short	0x0000
        /*0012*/ 	.short	0x0070
        /*0014*/ 	.byte	0x00, 0xf0, 0x01, 0x10


	//----- nvinfo : EIATTR_SPARSE_MMA_MASK
	.align		4
.L_20:
        /*0018*/ 	.byte	0x03, 0x50
        /*001a*/ 	.short	0x0000


	//----- nvinfo : EIATTR_MAXREG_COUNT
	.align		4
        /*001c*/ 	.byte	0x03, 0x1b
        /*001e*/ 	.short	0x00a8


	//----- nvinfo : EIATTR_NUM_BARRIERS
	.align		4
        /*0020*/ 	.byte	0x02, 0x4c
        /*0022*/ 	.byte	0x01
	.zero		1


	//----- nvinfo : EIATTR_ANNOTATIONS
	.align		4
        /*0024*/ 	.byte	0x04, 0x55
        /*0026*/ 	.short	(.L_22 - .L_21)


	//   ....[0]....
.L_21:
        /*0028*/ 	.word	0x00000001
        /*002c*/ 	.byte	0x50, 0x06, 0x00, 0x00, 0x01, 0x00, 0x00, 0x00, 0x80, 0x08, 0x00, 0x00, 0x01, 0x00, 0x00, 0x00
        /* <DEDUP_REMOVED lines=195> */
        /*0c6c*/ 	.byte	0xc0, 0x00, 0x01, 0x00, 0x01, 0x00, 0x00, 0x00, 0x10, 0x01, 0x01, 0x00


	//----- nvinfo : EIATTR_MERCURY_ISA_VERSION
	.align		4
.L_22:
        /*0c78*/ 	.byte	0x03, 0x5f
        /*0c7a*/ 	.short	0x0101


	//----- nvinfo : EIATTR_INT_WARP_WIDE_INSTR_OFFSETS
	.align		4
        /*0c7c*/ 	.byte	0x04, 0x31
        /*0c7e*/ 	.short	(.L_24 - .L_23)


	//   ....[0]....
.L_23:
        /*0c80*/ 	.word	0x00000510


	//   ....[1]....
        /*0c84*/ 	.word	0x00000530


	//   ....[2]....
        /*0c88*/ 	.word	0x00000680


	//----- nvinfo : EIATTR_COOP_GROUP_MASK_REGIDS
	.align		4
.L_24:
        /*0c8c*/ 	.byte	0x04, 0x29
        /*0c8e*/ 	.short	(.L_26 - .L_25)


	//   ....[0]....
.L_25:
        /*0c90*/ 	.word	0xffffffff


	//   ....[1]....
        /*0c94*/ 	.word	0xffffffff


	//   ....[2]....
        /*0c98*/ 	.word	0xffffffff


	//   ....[3]....
        /*0c9c*/ 	.word	0xffffffff


	//   ....[4]....
        /*0ca0*/ 	.word	0xffffffff


	//   ....[5]....
        /*0ca4*/ 	.word	0xffffffff


	//----- nvinfo : EIATTR_COOP_GROUP_INSTR_OFFSETS
	.align		4
.L_26:
        /*0ca8*/ 	.byte	0x04, 0x28
        /*0caa*/ 	.short	(.L_28 - .L_27)


	//   ....[0]....
.L_27:
        /*0cac*/ 	.word	0x00000070


	//   ....[1]....
        /*0cb0*/ 	.word	0x00000080


	//   ....[2]....
        /*0cb4*/ 	.word	0x000001a0


	//   ....[3]....
        /*0cb8*/ 	.word	0x000003a0


	//   ....[4]....
        /*0cbc*/ 	.word	0x00000790


	//   ....[5]....
        /*0cc0*/ 	.word	0x00001510


	//----- nvinfo : EIATTR_REG_RECONFIG
	.align		4
.L_28:
        /*0cc4*/ 	.byte	0x01, 0x54
	.zero		2


	//----- nvinfo : EIATTR_MBARRIER_INSTR_OFFSETS
	.align		4
        /*0cc8*/ 	.byte	0x04, 0x39
        /*0cca*/ 	.short	(.L_30 - .L_29)


	//   ....[0]....
.L_29:
        /*0ccc*/ 	.word	0x00000320
        /*0cd0*/ 	.word	0x000000ff
        /*0cd4*/ 	.word	0x00000000
        /*0cd8*/ 	.short	0x0100
        /*0cda*/ 	.byte	0x09
	.zero		1


	//   ....[1]....
        /*0cdc*/ 	.word	0x00000330
        /*0ce0*/ 	.word	0x000000ff
        /*0ce4*/ 	.word	0x00000018
        /*0ce8*/ 	.short	0x0100
        /*0cea*/ 	.byte	0x09
	.zero		1


	//   ....[2]....
        /*0cec*/ 	.word	0x00000340
        /*0cf0*/ 	.word	0x000000ff
        /*0cf4*/ 	.word	0x00000008
        /*0cf8*/ 	.short	0x0100
        /*0cfa*/ 	.byte	0x09
	.zero		1


	//   ....[3]....
        /*0cfc*/ 	.word	0x00000350
        /*0d00*/ 	.word	0x000000ff
        /*0d04*/ 	.word	0x00000020
        /*0d08*/ 	.short	0x0100
        /*0d0a*/ 	.byte	0x09
	.zero		1


	//   ....[4]....
        /*0d0c*/ 	.word	0x00000360
        /*0d10*/ 	.word	0x000000ff
        /*0d14*/ 	.word	0x00000010
        /*0d18*/ 	.short	0x0100
        /*0d1a*/ 	.byte	0x09
	.zero		1


	//   ....[5]....
        /*0d1c*/ 	.word	0x00000370
        /*0d20*/ 	.word	0x000000ff
        /*0d24*/ 	.word	0x00000028
        /*0d28*/ 	.short	0x0100
        /*0d2a*/ 	.byte	0x09
	.zero		1


	//   ....[6]....
        /*0d2c*/ 	.word	0x00000710
        /*0d30*/ 	.word	0x000000ff
        /*0d34*/ 	.word	0x00000040
        /*0d38*/ 	.short	0x0100
        /*0d3a*/ 	.byte	0x06
	.zero		1


	//   ....[7]....
        /*0d3c*/ 	.word	0x00000740
        /*0d40*/ 	.word	0x000000ff
        /*0d44*/ 	.word	0x00000048
        /*0d48*/ 	.short	0x0100
        /*0d4a*/ 	.byte	0x06
	.zero		1


	//   ....[8]....
        /*0d4c*/ 	.word	0x00001d20
        /*0d50*/ 	.word	0x000000ff
        /*0d54*/ 	.word	0x00000000
        /*0d58*/ 	.short	0x010a
        /*0d5a*/ 	.byte	0x06
	.zero		1


	//   ....[9]....
        /*0d5c*/ 	.word	0x00001d60
        /*0d60*/ 	.word	0x000000ff
        /*0d64*/ 	.word	0x00000000
        /*0d68*/ 	.short	0x010a
        /*0d6a*/ 	.byte	0x06
	.zero		1


	//   ....[10]....
        /*0d6c*/ 	.word	0x00002f20
        /*0d70*/ 	.word	0x000000ff
        /*0d74*/ 	.word	0x00000000
        /*0d78*/ 	.short	0x010a
        /*0d7a*/ 	.byte	0x09
	.zero		1


	//   ....[11]....
        /*0d7c*/ 	.word	0x00002f60
        /*0d80*/ 	.word	0x000000ff
        /*0d84*/ 	.word	0x00000000
        /*0d88*/ 	.short	0x010a
        /*0d8a*/ 	.byte	0x09
	.zero		1


	//   ....[12]....
        /*0d8c*/ 	.word	0x00003f70
        /*0d90*/ 	.word	0x000000e5
        /*0d94*/ 	.word	0x00000000
        /*0d98*/ 	.short	0x0101
        /*0d9a*/ 	.byte	0x3f
	.zero		1


	//   ....[13]....
        /*0d9c*/ 	.word	0x00005160
        /*0da0*/ 	.word	0x00000018
        /*0da4*/ 	.word	0x00000000
        /*0da8*/ 	.short	0x0101
        /*0daa*/ 	.byte	0x3f
	.zero		1


	//   ....[14]....
        /*0dac*/ 	.word	0x0000f390
        /*0db0*/ 	.word	0x0000000d
        /*0db4*/ 	.word	0x00000018
        /*0db8*/ 	.short	0x010a
        /*0dba*/ 	.byte	0x3f
	.zero		1


	//   ....[15]....
        /*0dbc*/ 	.word	0x0000f760
        /*0dc0*/ 	.word	0x00000005
        /*0dc4*/ 	.word	0x00000048
        /*0dc8*/ 	.short	0x0101
        /*0dca*/ 	.byte	0x3f
	.zero		1


	//   ....[16]....
        /*0dcc*/ 	.word	0x0000fef0
        /*0dd0*/ 	.word	0x00000007
        /*0dd4*/ 	.word	0x00000000
        /*0dd8*/ 	.short	0x010a
        /*0dda*/ 	.byte	0x3f
	.zero		1


	//   ....[17]....
        /*0ddc*/ 	.word	0x0000ff70
        /*0de0*/ 	.word	0x00000006
        /*0de4*/ 	.word	0x00000000
        /*0de8*/ 	.short	0x010a
        /*0dea*/ 	.byte	0x3f
	.zero		1


	//   ....[18]....
        /*0dec*/ 	.word	0x00010000
        /*0df0*/ 	.word	0x00000003
        /*0df4*/ 	.word	0x00000000
        /*0df8*/ 	.short	0x010a
        /*0dfa*/ 	.byte	0x3f
	.zero		1


	//   ....[19]....
        /*0dfc*/ 	.word	0x00010070
        /*0e00*/ 	.word	0x00000003
        /*0e04*/ 	.word	0x00000000
        /*0e08*/ 	.short	0x010a
        /*0e0a*/ 	.byte	0x3f
	.zero		1


	//   ....[20]....
        /*0e0c*/ 	.word	0x000100e0
        /*0e10*/ 	.word	0x00000000
        /*0e14*/ 	.word	0x00000000
        /*0e18*/ 	.short	0x010a
        /*0e1a*/ 	.byte	0x3f
	.zero		1


	//   ....[21]....
        /*0e1c*/ 	.word	0x000101c0
        /*0e20*/ 	.word	0x0000000d
        /*0e24*/ 	.word	0x00000018
        /*0e28*/ 	.short	0x010a
        /*0e2a*/ 	.byte	0x3f
	.zero		1


	//   ....[22]....
        /*0e2c*/ 	.word	0x00010290
        /*0e30*/ 	.word	0x00000007
        /*0e34*/ 	.word	0x00000000
        /*0e38*/ 	.short	0x010a
        /*0e3a*/ 	.byte	0x3f
	.zero		1


	//   ....[23]....
        /*0e3c*/ 	.word	0x000102e0
        /*0e40*/ 	.word	0x00000006
        /*0e44*/ 	.word	0x00000000
        /*0e48*/ 	.short	0x010a
        /*0e4a*/ 	.byte	0x3f
	.zero		1


	//----- nvinfo : EIATTR_NUM_MBARRIERS
	.align		4
.L_30:
        /*0e4c*/ 	.byte	0x03, 0x38
        /*0e4e*/ 	.short	0x0008


	//----- nvinfo : EIATTR_EXIT_INSTR_OFFSETS
	.align		4
        /*0e50*/ 	.byte	0x04, 0x1c
        /*0e52*/ 	.short	(.L_32 - .L_31)


	//   ....[0]....
.L_31:
        /*0e54*/ 	.word	0x00000920


	//   ....[1]....
        /*0e58*/ 	.word	0x000011b0


	//   ....[2]....
        /*0e5c*/ 	.word	0x0000ea80


	//   ....[3]....
        /*0e60*/ 	.word	0x0000f010


	//   ....[4]....
        /*0e64*/ 	.word	0x00010050


	//----- nvinfo : EIATTR_MAX_THREADS
	.align		4
.L_32:
        /*0e68*/ 	.byte	0x04, 0x05
        /*0e6a*/ 	.short	(.L_34 - .L_33)
.L_33:
        /*0e6c*/ 	.word	0x00000180
        /*0e70*/ 	.word	0x00000001
        /*0e74*/ 	.word	0x00000001


	//----- nvinfo : EIATTR_CRS_STACK_SIZE
	.align		4
.L_34:
        /*0e78*/ 	.byte	0x04, 0x1e
        /*0e7a*/ 	.short	(.L_36 - .L_35)
.L_35:
        /*0e7c*/ 	.word	0x00000000


	//----- nvinfo : EIATTR_CBANK_PARAM_SIZE
	.align		4
.L_36:
        /*0e80*/ 	.byte	0x03, 0x19
        /*0e82*/ 	.short	0x0470


	//----- nvinfo : EIATTR_PARAM_CBANK
	.align		4
        /*0e84*/ 	.byte	0x04, 0x0a
        /*0e86*/ 	.short	(.L_38 - .L_37)
	.align		4
.L_37:
        /*0e88*/ 	.word	index@(.nv.constant0._ZN7cutlass13device_kernelINS_4gemm6kernel13GemmUniversalIN4cute5tupleIJiiiiEEENS1_10collective13CollectiveMmaINS1_37MainloopSm90TmaGmmaWarpSpecializedFP8ILi3ENS5_IJNS4_1CILi1EEENSA_ILi2EEESB_EEENS1_35KernelTmaWarpSpecializedCooperativeEEENS5_IJNSA_ILi128EEENSA_ILi256EEENSA_ILi32EEEEEENS_12float_e5m2_tENS5_IJlSB_lEEESK_SL_NS4_8TiledMMAINS4_8MMA_AtomIJNS4_4SM904GMMA31MMA_64x256x32_F32E5M2E5M2_SS_TNILNSP_7ScaleInE1ELSR_1EEEEEENS4_6LayoutINS5_IJSC_SB_SB_EEENS5_IJSB_NSA_ILi0EEESW_EEEEENS5_IJNS4_10UnderscoreESZ_SZ_EEEEENS4_23SM90_TMA_LOAD_MULTICASTENS4_14ComposedLayoutINS4_7SwizzleILi1ELi4ELi3EEENS4_18smem_ptr_flag_bitsILi8EEENSU_INS5_IJNSA_ILi8EEESI_EEENS5_IJSI_SB_EEEEEEEvNS4_8identityENS4_13SM90_TMA_LOADES1C_vS1D_EENS_8epilogue10collective6detail29Sm90TmaWarpSpecializedAdapterINS1H_15DefaultEpilogueISK_SL_SL_NS1G_6thread17LinearCombinationISK_Li1EffLNS1L_9ScaleType4KindE0ELNS_15FloatRoundStyleE2ESK_EENS1_15EpilogueDefaultEEEEEvvEEEEvNT_6ParamsE)
        /*0e8c*/ 	.short	0x0210
        /*0e8e*/ 	.short	0x0470


	//----- nvinfo : EIATTR_SW_WAR
	.align		4
.L_38:
        /*0e90*/ 	.byte	0x04, 0x36
        /*0e92*/ 	.short	(.L_40 - .L_39)
.L_39:
        /*0e94*/ 	.word	0x00000008
.L_40:


//--------------------- .nv.callgraph             --------------------------
	.section	.nv.callgraph,"",@"SHT_CUDA_CALLGRAPH"
	.align	4
	.sectionentsize	8
	.align		4
        /*0000*/ 	.word	0x00000000
	.align		4
        /*0004*/ 	.word	0xffffffff
	.align		4
        /*0008*/ 	.word	0x00000000
	.align		4
        /*000c*/ 	.word	0xfffffffe
	.align		4
        /*0010*/ 	.word	0x00000000
	.align		4
        /*0014*/ 	.word	0xfffffffd
	.align		4
        /*0018*/ 	.word	0x00000000
	.align		4
        /*001c*/ 	.word	0xfffffffc


//--------------------- .nv.constant4             --------------------------
	.section	.nv.constant4,"a",@progbits
	.align	8
	.align		8
.nv.constant4:
        /*0000*/ 	.dword	_ZN39_INTERNAL_1456009c_4_k_cu_3968f97c_44604cuda3std3__45__cpo5beginE
	.align		8
        /*0008*/ 	.dword	_ZN39_INTERNAL_1456009c_4_k_cu_3968f97c_44604cuda3std3__45__cpo3endE
	.align		8
        /*0010*/ 	.dword	_ZN39_INTERNAL_1456009c_4_k_cu_3968f97c_44604cuda3std3__45__cpo6cbeginE
	.align		8
        /*0018*/ 	.dword	_ZN39_INTERNAL_1456009c_4_k_cu_3968f97c_44604cuda3std3__45__cpo4cendE
	.align		8
        /*0020*/ 	.dword	_ZN39_INTERNAL_1456009c_4_k_cu_3968f97c_44604cuda3std3__441_GLOBAL__N__1456009c_4_k_cu_3968f97c_44606ignoreE
	.align		8
        /*0028*/ 	.dword	_ZN39_INTERNAL_1456009c_4_k_cu_3968f97c_44604cuda3std3__419piecewise_constructE
	.align		8
        /*0030*/ 	.dword	_ZN39_INTERNAL_1456009c_4_k_cu_3968f97c_44604cuda3std3__48in_placeE
	.align		8
        /*0038*/ 	.dword	_ZN39_INTERNAL_1456009c_4_k_cu_3968f97c_44604cuda3std6ranges3__45__cpo4swapE
	.align		8
        /*0040*/ 	.dword	_ZN39_INTERNAL_1456009c_4_k_cu_3968f97c_44604cuda3std6ranges3__45__cpo9iter_moveE
	.align		8
        /*0048*/ 	.dword	_ZN39_INTERNAL_1456009c_4_k_cu_3968f97c_44604cute7productE
	.align		8
        /*0050*/ 	.dword	_ZN39_INTERNAL_1456009c_4_k_cu_3968f97c_44604cute1_E


//--------------------- .text._ZN7cutlass13device_kernelINS_4gemm6kernel13GemmUniversalIN4cute5tupleIJiiiiEEENS1_10collective13CollectiveMmaINS1_37MainloopSm90TmaGmmaWarpSpecializedFP8ILi3ENS5_IJNS4_1CILi1EEENSA_ILi2EEESB_EEENS1_35KernelTmaWarpSpecializedCooperativeEEENS5_IJNSA_ILi128EEENSA_ILi256EEENSA_ILi32EEEEEENS_12float_e5m2_tENS5_IJlSB_lEEESK_SL_NS4_8TiledMMAINS4_8MMA_AtomIJNS4_4SM904GMMA31MMA_64x256x32_F32E5M2E5M2_SS_TNILNSP_7ScaleInE1ELSR_1EEEEEENS4_6LayoutINS5_IJSC_SB_SB_EEENS5_IJSB_NSA_ILi0EEESW_EEEEENS5_IJNS4_10UnderscoreESZ_SZ_EEEEENS4_23SM90_TMA_LOAD_MULTICASTENS4_14ComposedLayoutINS4_7SwizzleILi1ELi4ELi3EEENS4_18smem_ptr_flag_bitsILi8EEENSU_INS5_IJNSA_ILi8EEESI_EEENS5_IJSI_SB_EEEEEEEvNS4_8identityENS4_13SM90_TMA_LOADES1C_vS1D_EENS_8epilogue10collective6detail29Sm90TmaWarpSpecializedAdapterINS1H_15DefaultEpilogueISK_SL_SL_NS1G_6thread17LinearCombinationISK_Li1EffLNS1L_9ScaleType4KindE0ELNS_15FloatRoundStyleE2ESK_EENS1_15EpilogueDefaultEEEEEvvEEEEvNT_6ParamsE --------------------------
	.section	.text._ZN7cutlass13device_kernelINS_4gemm6kernel13GemmUniversalIN4cute5tupleIJiiiiEEENS1_10collective13CollectiveMmaINS1_37MainloopSm90TmaGmmaWarpSpecializedFP8ILi3ENS5_IJNS4_1CILi1EEENSA_ILi2EEESB_EEENS1_35KernelTmaWarpSpecializedCooperativeEEENS5_IJNSA_ILi128EEENSA_ILi256EEENSA_ILi32EEEEEENS_12float_e5m2_tENS5_IJlSB_lEEESK_SL_NS4_8TiledMMAINS4_8MMA_AtomIJNS4_4SM904GMMA31MMA_64x256x32_F32E5M2E5M2_SS_TNILNSP_7ScaleInE1ELSR_1EEEEEENS4_6LayoutINS5_IJSC_SB_SB_EEENS5_IJSB_NSA_ILi0EEESW_EEEEENS5_IJNS4_10UnderscoreESZ_SZ_EEEEENS4_23SM90_TMA_LOAD_MULTICASTENS4_14ComposedLayoutINS4_7SwizzleILi1ELi4ELi3EEENS4_18smem_ptr_flag_bitsILi8EEENSU_INS5_IJNSA_ILi8EEESI_EEENS5_IJSI_SB_EEEEEEEvNS4_8identityENS4_13SM90_TMA_LOADES1C_vS1D_EENS_8epilogue10collective6detail29Sm90TmaWarpSpecializedAdapterINS1H_15DefaultEpilogueISK_SL_SL_NS1G_6thread17LinearCombinationISK_Li1EffLNS1L_9ScaleType4KindE0ELNS_15FloatRoundStyleE2ESK_EENS1_15EpilogueDefaultEEEEEvvEEEEvNT_6ParamsE,"ax",@progbits
	.align	128
.text._ZN7cutlass13device_kernelINS_4gemm6kernel13GemmUniversalIN4cute5tupleIJiiiiEEENS1_10collective13CollectiveMmaINS1_37MainloopSm90TmaGmmaWarpSpecializedFP8ILi3ENS5_IJNS4_1CILi1EEENSA_ILi2EEESB_EEENS1_35KernelTmaWarpSpecializedCooperativeEEENS5_IJNSA_ILi128EEENSA_ILi256EEENSA_ILi32EEEEEENS_12float_e5m2_tENS5_IJlSB_lEEESK_SL_NS4_8TiledMMAINS4_8MMA_AtomIJNS4_4SM904GMMA31MMA_64x256x32_F32E5M2E5M2_SS_TNILNSP_7ScaleInE1ELSR_1EEEEEENS4_6LayoutINS5_IJSC_SB_SB_EEENS5_IJSB_NSA_ILi0EEESW_EEEEENS5_IJNS4_10UnderscoreESZ_SZ_EEEEENS4_23SM90_TMA_LOAD_MULTICASTENS4_14ComposedLayoutINS4_7SwizzleILi1ELi4ELi3EEENS4_18smem_ptr_flag_bitsILi8EEENSU_INS5_IJNSA_ILi8EEESI_EEENS5_IJSI_SB_EEEEEEEvNS4_8identityENS4_13SM90_TMA_LOADES1C_vS1D_EENS_8epilogue10collective6detail29Sm90TmaWarpSpecializedAdapterINS1H_15DefaultEpilogueISK_SL_SL_NS1G_6thread17LinearCombinationISK_Li1EffLNS1L_9ScaleType4KindE0ELNS_15FloatRoundStyleE2ESK_EENS1_15EpilogueDefaultEEEEEvvEEEEvNT_6ParamsE:
        .type           _ZN7cutlass13device_kernelINS_4gemm6kernel13GemmUniversalIN4cute5tupleIJiiiiEEENS1_10collective13CollectiveMmaINS1_37MainloopSm90TmaGmmaWarpSpecializedFP8ILi3ENS5_IJNS4_1CILi1EEENSA_ILi2EEESB_EEENS1_35KernelTmaWarpSpecializedCooperativeEEENS5_IJNSA_ILi128EEENSA_ILi256EEENSA_ILi32EEEEEENS_12float_e5m2_tENS5_IJlSB_lEEESK_SL_NS4_8TiledMMAINS4_8MMA_AtomIJNS4_4SM904GMMA31MMA_64x256x32_F32E5M2E5M2_SS_TNILNSP_7ScaleInE1ELSR_1EEEEEENS4_6LayoutINS5_IJSC_SB_SB_EEENS5_IJSB_NSA_ILi0EEESW_EEEEENS5_IJNS4_10UnderscoreESZ_SZ_EEEEENS4_23SM90_TMA_LOAD_MULTICASTENS4_14ComposedLayoutINS4_7SwizzleILi1ELi4ELi3EEENS4_18smem_ptr_flag_bitsILi8EEENSU_INS5_IJNSA_ILi8EEESI_EEENS5_IJSI_SB_EEEEEEEvNS4_8identityENS4_13SM90_TMA_LOADES1C_vS1D_EENS_8epilogue10collective6detail29Sm90TmaWarpSpecializedAdapterINS1H_15DefaultEpilogueISK_SL_SL_NS1G_6thread17LinearCombinationISK_Li1EffLNS1L_9ScaleType4KindE0ELNS_15FloatRoundStyleE2ESK_EENS1_15EpilogueDefaultEEEEEvvEEEEvNT_6ParamsE,@function
        .size           _ZN7cutlass13device_kernelINS_4gemm6kernel13GemmUniversalIN4cute5tupleIJiiiiEEENS1_10collective13CollectiveMmaINS1_37MainloopSm90TmaGmmaWarpSpecializedFP8ILi3ENS5_IJNS4_1CILi1EEENSA_ILi2EEESB_EEENS1_35KernelTmaWarpSpecializedCooperativeEEENS5_IJNSA_ILi128EEENSA_ILi256EEENSA_ILi32EEEEEENS_12float_e5m2_tENS5_IJlSB_lEEESK_SL_NS4_8TiledMMAINS4_8MMA_AtomIJNS4_4SM904GMMA31MMA_64x256x32_F32E5M2E5M2_SS_TNILNSP_7ScaleInE1ELSR_1EEEEEENS4_6LayoutINS5_IJSC_SB_SB_EEENS5_IJSB_NSA_ILi0EEESW_EEEEENS5_IJNS4_10UnderscoreESZ_SZ_EEEEENS4_23SM90_TMA_LOAD_MULTICASTENS4_14ComposedLayoutINS4_7SwizzleILi1ELi4ELi3EEENS4_18smem_ptr_flag_bitsILi8EEENSU_INS5_IJNSA_ILi8EEESI_EEENS5_IJSI_SB_EEEEEEEvNS4_8identityENS4_13SM90_TMA_LOADES1C_vS1D_EENS_8epilogue10collective6detail29Sm90TmaWarpSpecializedAdapterINS1H_15DefaultEpilogueISK_SL_SL_NS1G_6thread17LinearCombinationISK_Li1EffLNS1L_9ScaleType4KindE0ELNS_15FloatRoundStyleE2ESK_EENS1_15EpilogueDefaultEEEEEvvEEEEvNT_6ParamsE,(.L_x_332 - _ZN7cutlass13device_kernelINS_4gemm6kernel13GemmUniversalIN4cute5tupleIJiiiiEEENS1_10collective13CollectiveMmaINS1_37MainloopSm90TmaGmmaWarpSpecializedFP8ILi3ENS5_IJNS4_1CILi1EEENSA_ILi2EEESB_EEENS1_35KernelTmaWarpSpecializedCooperativeEEENS5_IJNSA_ILi128EEENSA_ILi256EEENSA_ILi32EEEEEENS_12float_e5m2_tENS5_IJlSB_lEEESK_SL_NS4_8TiledMMAINS4_8MMA_AtomIJNS4_4SM904GMMA31MMA_64x256x32_F32E5M2E5M2_SS_TNILNSP_7ScaleInE1ELSR_1EEEEEENS4_6LayoutINS5_IJSC_SB_SB_EEENS5_IJSB_NSA_ILi0EEESW_EEEEENS5_IJNS4_10UnderscoreESZ_SZ_EEEEENS4_23SM90_TMA_LOAD_MULTICASTENS4_14ComposedLayoutINS4_7SwizzleILi1ELi4ELi3EEENS4_18smem_ptr_flag_bitsILi8EEENSU_INS5_IJNSA_ILi8EEESI_EEENS5_IJSI_SB_EEEEEEEvNS4_8identityENS4_13SM90_TMA_LOADES1C_vS1D_EENS_8epilogue10collective6detail29Sm90TmaWarpSpecializedAdapterINS1H_15DefaultEpilogueISK_SL_SL_NS1G_6thread17LinearCombinationISK_Li1EffLNS1L_9ScaleType4KindE0ELNS_15FloatRoundStyleE2ESK_EENS1_15EpilogueDefaultEEEEEvvEEEEvNT_6ParamsE)
        .other          _ZN7cutlass13device_kernelINS_4gemm6kernel13GemmUniversalIN4cute5tupleIJiiiiEEENS1_10collective13CollectiveMmaINS1_37MainloopSm90TmaGmmaWarpSpecializedFP8ILi3ENS5_IJNS4_1CILi1EEENSA_ILi2EEESB_EEENS1_35KernelTmaWarpSpecializedCooperativeEEENS5_IJNSA_ILi128EEENSA_ILi256EEENSA_ILi32EEEEEENS_12float_e5m2_tENS5_IJlSB_lEEESK_SL_NS4_8TiledMMAINS4_8MMA_AtomIJNS4_4SM904GMMA31MMA_64x256x32_F32E5M2E5M2_SS_TNILNSP_7ScaleInE1ELSR_1EEEEEENS4_6LayoutINS5_IJSC_SB_SB_EEENS5_IJSB_NSA_ILi0EEESW_EEEEENS5_IJNS4_10UnderscoreESZ_SZ_EEEEENS4_23SM90_TMA_LOAD_MULTICASTENS4_14ComposedLayoutINS4_7SwizzleILi1ELi4ELi3EEENS4_18smem_ptr_flag_bitsILi8EEENSU_INS5_IJNSA_ILi8EEESI_EEENS5_IJSI_SB_EEEEEEEvNS4_8identityENS4_13SM90_TMA_LOADES1C_vS1D_EENS_8epilogue10collective6detail29Sm90TmaWarpSpecializedAdapterINS1H_15DefaultEpilogueISK_SL_SL_NS1G_6thread17LinearCombinationISK_Li1EffLNS1L_9ScaleType4KindE0ELNS_15FloatRoundStyleE2ESK_EENS1_15EpilogueDefaultEEEEEvvEEEEvNT_6ParamsE,@"STO_CUDA_ENTRY STV_DEFAULT"
_ZN7cutlass13device_kernelINS_4gemm6kernel13GemmUniversalIN4cute5tupleIJiiiiEEENS1_10collective13CollectiveMmaINS1_37MainloopSm90TmaGmmaWarpSpecializedFP8ILi3ENS5_IJNS4_1CILi1EEENSA_ILi2EEESB_EEENS1_35KernelTmaWarpSpecializedCooperativeEEENS5_IJNSA_ILi128EEENSA_ILi256EEENSA_ILi32EEEEEENS_12float_e5m2_tENS5_IJlSB_lEEESK_SL_NS4_8TiledMMAINS4_8MMA_AtomIJNS4_4SM904GMMA31MMA_64x256x32_F32E5M2E5M2_SS_TNILNSP_7ScaleInE1ELSR_1EEEEEENS4_6LayoutINS5_IJSC_SB_SB_EEENS5_IJSB_NSA_ILi0EEESW_EEEEENS5_IJNS4_10UnderscoreESZ_SZ_EEEEENS4_23SM90_TMA_LOAD_MULTICASTENS4_14ComposedLayoutINS4_7SwizzleILi1ELi4ELi3EEENS4_18smem_ptr_flag_bitsILi8EEENSU_INS5_IJNSA_ILi8EEESI_EEENS5_IJSI_SB_EEEEEEEvNS4_8identityENS4_13SM90_TMA_LOADES1C_vS1D_EENS_8epilogue10collective6detail29Sm90TmaWarpSpecializedAdapterINS1H_15DefaultEpilogueISK_SL_SL_NS1G_6thread17LinearCombinationISK_Li1EffLNS1L_9ScaleType4KindE0ELNS_15FloatRoundStyleE2ESK_EENS1_15EpilogueDefaultEEEEEvvEEEEvNT_6ParamsE:
[----:B------:R-:W0:Y:S02]  /*0000*/  LDC R1, c[0x0][0x28] ;  /* 0x00000a00ff017b82 */ /* 0x000e240000000800 */
[----:B0-----:R-:W-:Y:S01]  /*0010*/  VIADD R1, R1, 0xffffff00 ;  /* 0xffffff0001017836 */ /* 0x001fe20000000000 */
[----:B------:R-:W0:Y:S01]  /*0020*/  S2R R5, SR_TID.X ;  /* 0x0000000000057919 */ /* 0x000e220000002100 */
[----:B------:R-:W-:Y:S01]  /*0030*/  ELECT P0, URZ, PT ;  /* 0x00000000003f782f */ /* 0x000fe20003800000 */
[----:B------:R-:W-:Y:S01]  /*0040*/  BSSY B0, `(.L_x_0) ;  /* 0x0000015000007945 */ /* 0x000fe20003800000 */
[--C-:B0-----:R-:W-:Y:S02]  /*0050*/  SHF.R.U32.HI R0, RZ, 0x5, R5.reuse ;  /* 0x00000005ff007819 */ /* 0x101fe40000011605 */
[----:B------:R-:W-:-:S03]  /*0060*/  SHF.R.U32.HI R2, RZ, 0x7, R5 ;  /* 0x00000007ff027819 */ /* 0x000fc60000011605 */
[----:B------:R-:W0:Y:S04]  /*0070*/  SHFL.IDX PT, R3, R0, RZ, 0x1f ;  /* 0x00001fff00037589 */ /* 0x000e2800000e0000 */
[----:B------:R-:W1:Y:S01]  /*0080*/  SHFL.IDX PT, R2, R2, RZ, 0x1f ;  /* 0x00001fff02027589 */ /* 0x000e6200000e0000 */
[----:B0-----:R-:W-:Y:S02]  /*0090*/  R2UR UR4, R3 ;  /* 0x00000000030472ca */ /* 0x001fe400000e0000 */
[----:B-1----:R-:W-:-:S11]  /*00a0*/  R2UR UR6, R2 ;  /* 0x00000000020672ca */ /* 0x002fd600000e0000 */
[----:B------:R-:W-:Y:S02]  /*00b0*/  USHF.R.S32.HI UR5, URZ, 0x1f, UR4 ;  /* 0x0000001f3f057899 */ /* 0x000fe40008011404 */
[----:B------:R-:W-:Y:S02]  /*00c0*/  ISETP.NE.OR P0, PT, RZ, UR4, !P0 ;  /* 0x00000004ff007c0c */ /* 0x000fe4000c705670 */
[----:B------:R-:W-:-:S04]  /*00d0*/  ULEA.HI UR5, UR5, UR4, URZ, 0x2 ;  /* 0x0000000405057291 */ /* 0x000fc8000f8f103f */
[----:B------:R-:W-:-:S04]  /*00e0*/  ULOP3.LUT UR5, UR5, 0xfffffffc, URZ, 0xc0, !UPT ;  /* 0xfffffffc05057892 */ /* 0x000fc8000f8ec03f */
[----:B------:R-:W-:-:S03]  /*00f0*/  UIADD3 UR8, UR4, -UR5, URZ ;  /* 0x8000000504087290 */ /* 0x000fc6000fffe03f */
[----:B------:R-:W-:Y:S09]  /*0100*/  @P0 BRA `(.L_x_1) ;  /* 0x0000000000200947 */ /* 0x000ff20003800000 */
[----:B------:R-:W-:Y:S02]  /*0110*/  ULDC.64 UR4, c[0x0][0x198] ;  /* 0x0000660000047ab9 */ /* 0x000fe40000000a00 */
[----:B------:R-:W-:Y:S02]  /*0120*/  UIADD3 UR10, UP0, UR4, 0xf0, URZ ;  /* 0x000000f0040a7890 */ /* 0x000fe4000ff1e03f */
[----:B------:R-:W-:Y:S02]  /*0130*/  UIADD3 UR4, UP1, UR4, 0x1f0, URZ ;  /* 0x000001f004047890 */ /* 0x000fe4000ff3e03f */
[----:B------:R-:W-:Y:S02]  /*0140*/  UIADD3.X UR11, URZ, UR5, URZ, UP0, !UPT ;  /* 0x000000053f0b7290 */ /* 0x000fe400087fe43f */
[----:B------:R-:W-:-:S07]  /*0150*/  UIADD3.X UR5, URZ, UR5, URZ, UP1, !UPT ;  /* 0x000000053f057290 */ /* 0x000fce0008ffe43f */
[----:B------:R0:W-:Y:S02]  /*0160*/  UTMACCTL.PF [UR10] ;  /* 0x000000000a0079b9 */ /* 0x0001e40008040000 */
[----:B------:R0:W-:Y:S02]  /*0170*/  UTMACCTL.PF [UR4] ;  /* 0x00000000040079b9 */ /* 0x0001e40008040000 */
[----:B0-----:R-:W-:Y:S01]  /*0180*/  NOP ;  /* 0x0000000000007918 */ /* 0x001fe20000000000 */
.L_x_1:
[----:B------:R-:W-:Y:S05]  /*0190*/  BSYNC B0 ;  /* 0x0000000000007941 */ /* 0x000fea0003800000 */
.L_x_0:
[----:B------:R-:W0:Y:S01]  /*01a0*/  SHFL.IDX PT, R3, R0, RZ, 0x1f ;  /* 0x00001fff00037589 */ /* 0x000e2200000e0000 */
[----:B------:R-:W-:Y:S01]  /*01b0*/  UISETP.NE.AND UP0, UPT, UR8, 0x3, UPT ;  /* 0x000000030800788c */ /* 0x000fe2000bf05270 */
[----:B------:R-:W-:Y:S01]  /*01c0*/  ISETP.NE.AND P2, PT, RZ, UR6, PT ;  /* 0x00000006ff007c0c */ /* 0x000fe2000bf45270 */
[----:B------:R-:W-:Y:S02]  /*01d0*/  UIADD3 UR10, UR6, -0x1, URZ ;  /* 0xffffffff060a7890 */ /* 0x000fe4000fffe03f */
[----:B------:R-:W-:Y:S02]  /*01e0*/  UISETP.EQ.OR UP0, UPT, UR8, URZ, !UP0 ;  /* 0x0000003f0800728c */ /* 0x000fe4000c702670 */
[----:B------:R-:W-:Y:S02]  /*01f0*/  UISETP.GE.U32.AND UP1, UPT, UR10, 0x2, UPT ;  /* 0x000000020a00788c */ /* 0x000fe4000bf26070 */
[----:B------:R-:W-:-:S04]  /*0200*/  UISETP.EQ.AND UP0, UPT, UR6, URZ, UP0 ;  /* 0x0000003f0600728c */ /* 0x000fc80008702270 */
[----:B------:R-:W-:-:S04]  /*0210*/  USEL UR13, URZ, 0x1, !UP0 ;  /* 0x000000013f0d7887 */ /* 0x000fc8000c000000 */
[----:B------:R-:W-:Y:S01]  /*0220*/  USEL UR13, UR13, 0x2, UP1 ;  /* 0x000000020d0d7887 */ /* 0x000fe20008800000 */
[----:B0-----:R-:W-:-:S13]  /*0230*/  ISETP.NE.AND P0, PT, R3, RZ, PT ;  /* 0x000000ff0300720c */ /* 0x001fda0003f05270 */
[----:B------:R-:W-:Y:S05]  /*0240*/  @P0 BRA `(.L_x_2) ;  /* 0x0000000000500947 */ /* 0x000fea0003800000 */
[----:B------:R-:W0:Y:S01]  /*0250*/  S2UR UR9, SR_CgaCtaId ;  /* 0x00000000000979c3 */ /* 0x000e220000008800 */
[----:B------:R-:W-:Y:S01]  /*0260*/  UMOV UR4, 0x400 ;  /* 0x0000040000047882 */ /* 0x000fe20000000000 */
[----:B------:R-:W-:Y:S01]  /*0270*/  UMOV UR5, 0x1 ;  /* 0x0000000100057882 */ /* 0x000fe20000000000 */
[----:B------:R-:W-:Y:S01]  /*0280*/  UMOV UR6, 0x4 ;  /* 0x0000000400067882 */ /* 0x000fe20000000000 */
[----:B------:R-:W-:Y:S01]  /*0290*/  ELECT P0, URZ, PT ;  /* 0x00000000003f782f */ /* 0x000fe20003800000 */
[----:B------:R-:W-:-:S04]  /*02a0*/  UIADD3 UR6, -UR6, 0x100000, URZ ;  /* 0x0010000006067890 */ /* 0x000fc8000fffe13f */
[----:B------:R-:W-:Y:S02]  /*02b0*/  USHF.L.U32 UR7, UR6, 0xb, URZ ;  /* 0x0000000b06077899 */ /* 0x000fe4000800063f */
[----:B------:R-:W-:Y:S02]  /*02c0*/  USHF.L.U32 UR6, UR6, 0x1, URZ ;  /* 0x0000000106067899 */ /* 0x000fe4000800063f */
[----:B0-----:R-:W-:Y:S02]  /*02d0*/  ULEA UR9, UR9, UR4, 0x18 ;  /* 0x0000000409097291 */ /* 0x001fe4000f8ec03f */
[----:B------:R-:W-:-:S04]  /*02e0*/  UIADD3 UR4, -UR5, 0x100000, URZ ;  /* 0x0010000005047890 */ /* 0x000fc8000fffe13f */
[----:B------:R-:W-:Y:S02]  /*02f0*/  USHF.L.U32 UR5, UR4, 0xb, URZ ;  /* 0x0000000b04057899 */ /* 0x000fe4000800063f */
[----:B------:R-:W-:Y:S01]  /*0300*/  USHF.L.U32 UR4, UR4, 0x1, URZ ;  /* 0x0000000104047899 */ /* 0x000fe2000800063f */
[----:B------:R-:W0:Y:S11]  /*0310*/  FENCE.VIEW.ASYNC.S ;  /* 0x00000000000073c6 */ /* 0x000e360000000000 */
[----:B0-----:R0:W1:Y:S01]  /*0320*/  SYNCS.EXCH.64 URZ, [UR9], UR4 ;  /* 0x00000004093f75b2 */ /* 0x0010620008000100 */
[----:B------:R0:W2:Y:S01]  /*0330*/  SYNCS.EXCH.64 URZ, [UR9+0x18], UR6 ;  /* 0x00001806093f75b2 */ /* 0x0000a20008000100 */
[----:B------:R0:W3:Y:S01]  /*0340*/  SYNCS.EXCH.64 URZ, [UR9+0x8], UR4 ;  /* 0x00000804093f75b2 */ /* 0x0000e20008000100 */
[----:B------:R0:W4:Y:S01]  /*0350*/  SYNCS.EXCH.64 URZ, [UR9+0x20], UR6 ;  /* 0x00002006093f75b2 */ /* 0x0001220008000100 */
[----:B------:R0:W0:Y:S01]  /*0360*/  SYNCS.EXCH.64 URZ, [UR9+0x10], UR4 ;  /* 0x00001004093f75b2 */ /* 0x0000220008000100 */
[----:B------:R0:W0:Y:S01]  /*0370*/  SYNCS.EXCH.64 URZ, [UR9+0x28], UR6 ;  /* 0x00002806093f75b2 */ /* 0x0000220008000100 */
[----:B------:R-:W-:Y:S01]  /*0380*/  NOP ;  /* 0x0000000000007918 */ /* 0x000fe20000000000 */
.L_x_2:
[----:B------:R-:W-:Y:S01]  /*0390*/  SHF.R.S32.HI R4, RZ, 0x1f, R5 ;  /* 0x0000001fff047819 */ /* 0x000fe20000011405 */
[----:B------:R-:W5:Y:S01]  /*03a0*/  SHFL.IDX PT, R0, R0, RZ, 0x1f ;  /* 0x00001fff00007589 */ /* 0x000f6200000e0000 */
[----:B------:R-:W-:Y:S01]  /*03b0*/  ELECT P0, URZ, PT ;  /* 0x00000000003f782f */ /* 0x000fe20003800000 */
[----:B0-----:R-:W0:Y:S01]  /*03c0*/  S2UR UR9, SR_CTAID.X ;  /* 0x00000000000979c3 */ /* 0x001e220000002500 */
[----:B------:R-:W-:Y:S01]  /*03d0*/  LEA.HI R4, R4, R5, RZ, 0x7 ;  /* 0x0000000504047211 */ /* 0x000fe200078f38ff */
[----:B------:R-:W1:Y:S01]  /*03e0*/  S2R R2, SR_CTAID.Y ;  /* 0x0000000000027919 */ /* 0x000e620000002600 */
[----:B------:R-:W-:Y:S01]  /*03f0*/  SHF.R.S32.HI R6, RZ, 0x1f, R3 ;  /* 0x0000001fff067819 */ /* 0x000fe20000011403 */
[----:B------:R-:W-:Y:S01]  /*0400*/  ULDC UR4, c[0x0][0x154] ;  /* 0x0000550000047ab9 */ /* 0x000fe20000000800 */
[----:B------:R-:W-:Y:S01]  /*0410*/  LOP3.LUT R4, R4, 0xffffff80, RZ, 0xc0, !PT ;  /* 0xffffff8004047812 */ /* 0x000fe200078ec0ff */
[----:B------:R-:W-:Y:S01]  /*0420*/  NOP ;  /* 0x0000000000007918 */ /* 0x000fe20000000000 */
[----:B------:R-:W-:Y:S01]  /*0430*/  LEA.HI R6, R6, R3, RZ, 0x2 ;  /* 0x0000000306067211 */ /* 0x000fe200078f10ff */
[----:B------:R-:W2:Y:S01]  /*0440*/  LDC R11, c[0x0][0x148] ;  /* 0x00005200ff0b7b82 */ /* 0x000ea20000000800 */
[----:B------:R-:W-:Y:S01]  /*0450*/  NOP ;  /* 0x0000000000007918 */ /* 0x000fe20000000000 */
[----:B------:R-:W-:Y:S01]  /*0460*/  IMAD.IADD R4, R5, 0x1, -R4 ;  /* 0x0000000105047824 */ /* 0x000fe200078e0a04 */
[----:B------:R-:W-:-:S04]  /*0470*/  LOP3.LUT R6, R6, 0x3ffffffc, RZ, 0xc0, !PT ;  /* 0x3ffffffc06067812 */ /* 0x000fc800078ec0ff */
[----:B------:R-:W-:Y:S01]  /*0480*/  SHF.R.S32.HI R5, RZ, 0x1f, R4 ;  /* 0x0000001fff057819 */ /* 0x000fe20000011404 */
[----:B------:R-:W-:Y:S01]  /*0490*/  IMAD.IADD R6, R3, 0x1, -R6 ;  /* 0x0000000103067824 */ /* 0x000fe200078e0a06 */
[----:B------:R-:W3:Y:S02]  /*04a0*/  LDC R8, c[0x0][0x144] ;  /* 0x00005100ff087b82 */ /* 0x000ee40000000800 */
[----:B------:R-:W-:Y:S02]  /*04b0*/  LEA.HI R5, R5, R4, RZ, 0x3 ;  /* 0x0000000405057211 */ /* 0x000fe400078f18ff */
[----:B-----5:R-:W-:Y:S02]  /*04c0*/  ISETP.NE.OR P0, PT, R0, RZ, !P0 ;  /* 0x000000ff0000720c */ /* 0x020fe40004705670 */
[--C-:B------:R-:W-:Y:S02]  /*04d0*/  SHF.R.S32.HI R0, RZ, 0x3, R5.reuse ;  /* 0x00000003ff007819 */ /* 0x100fe40000011405 */
[----:B------:R-:W-:-:S04]  /*04e0*/  SHF.R.S32.HI R5, RZ, 0x1f, R5 ;  /* 0x0000001fff057819 */ /* 0x000fc80000011405 */
[----:B------:R-:W-:-:S04]  /*04f0*/  LEA.HI R5, R5, R0, RZ, 0x2 ;  /* 0x0000000005057211 */ /* 0x000fc800078f10ff */
[----:B------:R-:W-:Y:S01]  /*0500*/  LOP3.LUT R5, R5, 0xfffffffc, RZ, 0xc0, !PT ;  /* 0xfffffffc05057812 */ /* 0x000fe200078ec0ff */
[----:B------:R-:W-:Y:S01]  /*0510*/  VOTEU.ALL UP0, P0 ;  /* 0x00000000003f7886 */ /* 0x000fe20000000000 */
[----:B-1----:R-:W-:Y:S01]  /*0520*/  I2FP.F32.U32 R7, R2 ;  /* 0x0000000200077245 */ /* 0x002fe20000201000 */
[----:B------:R-:W-:Y:S02]  /*0530*/  VOTEU.ALL UP1, P0 ;  /* 0x00000000003f7886 */ /* 0x000fe40000020000 */
[----:B------:R-:W-:Y:S01]  /*0540*/  IMAD.IADD R5, R0, 0x1, -R5 ;  /* 0x0000000100057824 */ /* 0x000fe200078e0a05 */
[----:B------:R-:W1:Y:S01]  /*0550*/  @!UP0 S2UR UR7, SR_CgaCtaId ;  /* 0x00000000000789c3 */ /* 0x000e620000008800 */
[----:B0-----:R-:W-:Y:S01]  /*0560*/  I2FP.F32.U32 R0, UR9 ;  /* 0x0000000900007c45 */ /* 0x001fe20008201000 */
[----:B------:R-:W-:Y:S01]  /*0570*/  FMUL R9, R7, UR4 ;  /* 0x0000000407097c20 */ /* 0x000fe20008400000 */
[----:B------:R-:W-:Y:S01]  /*0580*/  IMAD R5, R6, 0x4, R5 ;  /* 0x0000000406057824 */ /* 0x000fe200078e0205 */
[----:B------:R-:W-:Y:S01]  /*0590*/  ULDC UR4, c[0x0][0x150] ;  /* 0x0000540000047ab9 */ /* 0x000fe20000000800 */
[----:B------:R-:W-:Y:S01]  /*05a0*/  @!UP0 UMOV UR6, 0x400 ;  /* 0x0000040000068882 */ /* 0x000fe20000000000 */
[----:B------:R-:W-:Y:S01]  /*05b0*/  FMUL R7, R0, UR4 ;  /* 0x0000000400077c20 */ /* 0x000fe20008400000 */
[----:B------:R-:W-:Y:S01]  /*05c0*/  IMAD.SHL.U32 R0, R5, 0x4, RZ ;  /* 0x0000000405007824 */ /* 0x000fe200078e00ff */
[----:B------:R-:W0:Y:S01]  /*05d0*/  LDC R6, c[0x0][0x140] ;  /* 0x00005000ff067b82 */ /* 0x000e220000000800 */
[----:B------:R-:W5:Y:S01]  /*05e0*/  F2I.U32.TRUNC.NTZ R9, R9 ;  /* 0x0000000900097305 */ /* 0x000f62000020f000 */
[----:B------:R-:W-:-:S02]  /*05f0*/  UMOV UR4, 0x20 ;  /* 0x0000002000047882 */ /* 0x000fc40000000000 */
[----:B------:R-:W-:Y:S01]  /*0600*/  LOP3.LUT R10, R5, 0xc, R0, 0x78, !PT ;  /* 0x0000000c050a7812 */ /* 0x000fe200078e7800 */
[----:B------:R-:W-:-:S04]  /*0610*/  @!UP0 UIADD3 UR4, -UR4, 0x100000, URZ ;  /* 0x0010000004048890 */ /* 0x000fc8000fffe13f */
[----:B------:R-:W-:Y:S02]  /*0620*/  @!UP0 USHF.L.U32 UR5, UR4, 0xb, URZ ;  /* 0x0000000b04058899 */ /* 0x000fe4000800063f */
[----:B------:R-:W-:Y:S01]  /*0630*/  @!UP0 USHF.L.U32 UR4, UR4, 0x1, URZ ;  /* 0x0000000104048899 */ /* 0x000fe2000800063f */
[----:B------:R-:W4:Y:S01]  /*0640*/  F2I.U32.TRUNC.NTZ R7, R7 ;  /* 0x0000000700077305 */ /* 0x000f22000020f000 */
[----:B------:R0:W-:Y:S01]  /*0650*/  STL [R1+0x78], R10 ;  /* 0x0000780a01007387 */ /* 0x0001e20000100800 */
[----:B-----5:R-:W-:Y:S01]  /*0660*/  IMAD.MOV R12, RZ, RZ, -R9 ;  /* 0x000000ffff0c7224 */ /* 0x020fe200078e0a09 */
[----:B-1----:R-:W-:Y:S01]  /*0670*/  @!UP0 ULEA UR6, UR7, UR6, 0x18 ;  /* 0x0000000607068291 */ /* 0x002fe2000f8ec03f */
[----:B------:R-:W-:Y:S02]  /*0680*/  VOTEU.ALL UP0, P0 ;  /* 0x00000000003f7886 */ /* 0x000fe40000000000 */
[----:B--2---:R-:W-:Y:S01]  /*0690*/  IMAD R5, R11, R12, R2 ;  /* 0x0000000c0b057224 */ /* 0x004fe200078e0202 */
[----:B------:R-:W-:-:S02]  /*06a0*/  LOP3.LUT P0, RZ, R4, 0x7, RZ, 0xc0, !PT ;  /* 0x0000000704ff7812 */ /* 0x000fc4000780c0ff */
[----:B0-----:R-:W-:Y:S01]  /*06b0*/  ISETP.EQ.U32.AND P4, PT, R6, 0x1, PT ;  /* 0x000000010600780c */ /* 0x001fe20003f82070 */
[----:B----4-:R-:W-:Y:S01]  /*06c0*/  IMAD.MOV R7, RZ, RZ, -R7 ;  /* 0x000000ffff077224 */ /* 0x010fe200078e0a07 */
[----:B------:R-:W-:Y:S02]  /*06d0*/  ISETP.NE.AND P1, PT, R5, R10, PT ;  /* 0x0000000a0500720c */ /* 0x000fe40003f25270 */
[----:B------:R-:W-:Y:S01]  /*06e0*/  ISETP.LT.U32.AND P0, PT, R10, 0x2, !P0 ;  /* 0x000000020a00780c */ /* 0x000fe20004701070 */
[----:B---3--:R-:W-:Y:S01]  /*06f0*/  IMAD R0, R8, R7, UR9 ;  /* 0x0000000908007e24 */ /* 0x008fe2000f8e0207 */
[----:B------:R-:W0:Y:S02]  /*0700*/  FENCE.VIEW.ASYNC.S ;  /* 0x00000000000073c6 */ /* 0x000e240000000000 */
[----:B0-----:R0:W1:Y:S02]  /*0710*/  @!UP0 SYNCS.EXCH.64 URZ, [UR6+0x40], UR4 ;  /* 0x00004004063f85b2 */ /* 0x0010640008000100 */
[----:B------:R-:W-:-:S04]  /*0720*/  ISETP.EQ.OR P1, PT, R0, RZ, !P1 ;  /* 0x000000ff0000720c */ /* 0x000fc80004f22670 */
[----:B------:R-:W-:Y:S01]  /*0730*/  PLOP3.LUT P0, PT, P0, P1, PT, 0x80, 0x0 ;  /* 0x000000000000781c */ /* 0x000fe20000703070 */
[----:B------:R0:W2:Y:S01]  /*0740*/  @!UP1 SYNCS.EXCH.64 URZ, [UR6+0x48], UR4 ;  /* 0x00004804063f95b2 */ /* 0x0000a20008000100 */
[----:B------:R-:W-:Y:S01]  /*0750*/  NOP ;  /* 0x0000000000007918 */ /* 0x000fe20000000000 */
[----:B------:R-:W-:Y:S10]  /*0760*/  @!P4 BRA `(.L_x_3) ;  /* 0x000000000008c947 */ /* 0x000ff40003800000 */
[----:B-12---:R-:W-:Y:S01]  /*0770*/  UCGABAR_ARV ;  /* 0x00000000000079c7 */ /* 0x006fe20008000000 */
[----:B------:R-:W-:Y:S05]  /*0780*/  BRA `(.L_x_4) ;  /* 0x0000000000047947 */ /* 0x000fea0003800000 */
.L_x_3:
[----:B-12---:R-:W-:Y:S01]  /*0790*/  NOP ;  /* 0x0000000000007918 */ /* 0x006fe20000000000 */
.L_x_4:
[----:B------:R-:W1:Y:S01]  /*07a0*/  LDC R3, c[0x0][0x65c] ;  /* 0x00019700ff037b82 */ /* 0x000e620000000800 */
[----:B------:R-:W-:Y:S02]  /*07b0*/  IMAD.U32 R4, RZ, RZ, UR9 ;  /* 0x00000009ff047e24 */ /* 0x000fe4000f8e00ff */
[----:B------:R-:W-:Y:S01]  /*07c0*/  IMAD.MOV.U32 R5, RZ, RZ, RZ ;  /* 0x000000ffff057224 */ /* 0x000fe200078e00ff */
[----:B-1----:R-:W-:-:S13]  /*07d0*/  ISETP.NE.AND P3, PT, R3, 0x1, PT ;  /* 0x000000010300780c */ /* 0x002fda0003f65270 */
[----:B------:R-:W1:Y:S01]  /*07e0*/  @P3 LDC R7, c[0x0][0x10] ;  /* 0x00000400ff073b82 */ /* 0x000e620000000800 */
[----:B------:R-:W-:Y:S02]  /*07f0*/  @P3 IMAD.MOV.U32 R3, RZ, RZ, RZ ;  /* 0x000000ffff033224 */ /* 0x000fe400078e00ff */
[----:B------:R-:W-:-:S05]  /*0800*/  @P3 IMAD.MOV.U32 R13, RZ, RZ, RZ ;  /* 0x000000ffff0d3224 */ /* 0x000fca00078e00ff */
[----:B------:R-:W2:Y:S01]  /*0810*/  @!P3 LDC R9, c[0x0][0xc] ;  /* 0x00000300ff09bb82 */ /* 0x000ea20000000800 */
[----:B-1----:R-:W-:-:S04]  /*0820*/  @P3 IMAD.WIDE.U32 R6, R7, UR9, R2 ;  /* 0x0000000907063c25 */ /* 0x002fc8000f8e0002 */
[----:B------:R-:W-:Y:S02]  /*0830*/  @P3 IMAD.MOV.U32 R19, RZ, RZ, R6 ;  /* 0x000000ffff133224 */ /* 0x000fe400078e0006 */
[----:B------:R-:W-:Y:S02]  /*0840*/  @P3 IMAD.IADD R23, R7, 0x1, R13 ;  /* 0x0000000107173824 */ /* 0x000fe400078e020d */
[----:B--2---:R-:W-:-:S04]  /*0850*/  @!P3 IMAD.WIDE.U32 R4, R2, R9, R4 ;  /* 0x000000090204b225 */ /* 0x004fc800078e0004 */
[----:B------:R-:W-:Y:S02]  /*0860*/  @!P3 IMAD.MOV.U32 R19, RZ, RZ, R4 ;  /* 0x000000ffff13b224 */ /* 0x000fe400078e0004 */
[----:B------:R-:W-:-:S03]  /*0870*/  @!P3 IMAD.MOV.U32 R23, RZ, RZ, R5 ;  /* 0x000000ffff17b224 */ /* 0x000fc600078e0005 */
[----:B------:R1:W-:Y:S04]  /*0880*/  STL [R1+0x80], R19 ;  /* 0x0000801301007387 */ /* 0x0003e80000100800 */
[----:B------:R1:W-:Y:S01]  /*0890*/  STL [R1+0x7c], R23 ;  /* 0x00007c1701007387 */ /* 0x0003e20000100800 */
[----:B------:R-:W-:Y:S05]  /*08a0*/  @!P4 BRA `(.L_x_5) ;  /* 0x00000000000cc947 */ /* 0x000fea0003800000 */
[----:B------:R-:W-:Y:S01]  /*08b0*/  UCGABAR_WAIT ;  /* 0x0000000000007dc7 */ /* 0x000fe20008000000 */
[----:B------:R-:W-:Y:S01]  /*08c0*/  CCTL.IVALL ;  /* 0x00000000ff00798f */ /* 0x000fe20002000000 */
[----:B------:R-:W-:Y:S05]  /*08d0*/  BRA `(.L_x_6) ;  /* 0x0000000000047947 */ /* 0x000fea0003800000 */
.L_x_5:
[----:B------:R-:W-:Y:S06]  /*08e0*/  BAR.SYNC.DEFER_BLOCKING 0x0 ;  /* 0x0000000000007b1d */ /* 0x000fec0000010000 */
.L_x_6:
[----:B------:R-:W-:Y:S05]  /*08f0*/  @!P2 BRA `(.L_x_7) ;  /* 0x000000e00064a947 */ /* 0x000fea0003800000 */
[----:B------:R-:W-:-:S06]  /*0900*/  UISETP.GT.U32.AND UP0, UPT, UR10, 0x1, UPT ;  /* 0x000000010a00788c */ /* 0x000fcc000bf04070 */
[----:B------:R-:W-:-:S13]  /*0910*/  PLOP3.LUT P1, PT, PT, PT, UP0, 0x80, 0x0 ;  /* 0x000000000000781c */ /* 0x000fda0003f2f008 */
[----:B0-----:R-:W-:Y:S05]  /*0920*/  @P1 EXIT ;  /* 0x000000000000194d */ /* 0x001fea0003800000 */
[----:B------:R-:W-:Y:S01]  /*0930*/  IMAD.MOV.U32 R6, RZ, RZ, -0x1 ;  /* 0xffffffffff067424 */ /* 0x000fe200078e00ff */
[----:B------:R-:W-:Y:S01]  /*0940*/  ULDC.64 UR4, c[0x0][0x650] ;  /* 0x0001940000047ab9 */ /* 0x000fe20000000a00 */
[----:B------:R-:W-:Y:S01]  /*0950*/  IMAD.MOV.U32 R5, RZ, RZ, -0x1 ;  /* 0xffffffffff057424 */ /* 0x000fe200078e00ff */
[----:B------:R-:W-:Y:S01]  /*0960*/  ISETP.GE.U32.AND P1, PT, R19, UR4, PT ;  /* 0x0000000413007c0c */ /* 0x000fe2000bf26070 */
[----:B------:R-:W-:Y:S01]  /*0970*/  UMOV UR23, 0xffffffff ;  /* 0xffffffff00177882 */ /* 0x000fe20000000000 */
[----:B------:R0:W-:Y:S01]  /*0980*/  STL [R1+0x88], R6 ;  /* 0x0000880601007387 */ /* 0x0001e20000100800 */
[----:B------:R-:W-:Y:S02]  /*0990*/  PRMT R4, RZ, 0x7610, R4 ;  /* 0x00007610ff047816 */ /* 0x000fe40000000004 */
[----:B------:R-:W-:Y:S01]  /*09a0*/  ISETP.GE.U32.AND.EX P1, PT, R23, UR5, PT, P1 ;  /* 0x0000000517007c0c */ /* 0x000fe2000bf26110 */
[----:B------:R0:W-:-:S12]  /*09b0*/  STL [R1+0x84], R5 ;  /* 0x0000840501007387 */ /* 0x0001d80000100800 */
[----:B0-----:R-:W-:Y:S05]  /*09c0*/  @P1 BRA `(.L_x_8) ;  /* 0x0000000400381947 */ /* 0x001fea0003800000 */
[----:B------:R-:W0:Y:S01]  /*09d0*/  LDC.64 R14, c[0x0][0x628] ;  /* 0x00018a00ff0e7b82 */ /* 0x000e220000000a00 */
[----:B------:R-:W-:Y:S02]  /*09e0*/  IMAD.MOV.U32 R4, RZ, RZ, R19 ;  /* 0x000000ffff047224 */ /* 0x000fe400078e0013 */
[----:B------:R-:W-:-:S05]  /*09f0*/  IMAD.MOV.U32 R5, RZ, RZ, R23 ;  /* 0x000000ffff057224 */ /* 0x000fca00078e0017 */
[----:B------:R-:W2:Y:S08]  /*0a00*/  LDC R10, c[0x0][0x630] ;  /* 0x00018c00ff0a7b82 */ /* 0x000eb00000000800 */
[----:B------:R-:W3:Y:S01]  /*0a10*/  LDC.64 R16, c[0x0][0x620] ;  /* 0x00018800ff107b82 */ /* 0x000ee20000000a00 */
[----:B0-----:R-:W-:-:S04]  /*0a20*/  ISETP.NE.U32.AND P1, PT, R14, RZ, PT ;  /* 0x000000ff0e00720c */ /* 0x001fc80003f25070 */
[----:B------:R-:W-:-:S13]  /*0a30*/  ISETP.NE.AND.EX P1, PT, R15, RZ, PT, P1 ;  /* 0x000000ff0f00720c */ /* 0x000fda0003f25310 */
[----:B--23--:R-:W-:Y:S05]  /*0a40*/  @!P1 BRA `(.L_x_9) ;  /* 0x0000000000289947 */ /* 0x00cfea0003800000 */
[----:B------:R-:W0:Y:S02]  /*0a50*/  LDC R9, c[0x0][0x634] ;  /* 0x00018d00ff097b82 */ /* 0x000e240000000800 */
[----:B0-----:R-:W-:-:S05]  /*0a60*/  IADD3 R9, P1, R19, R9, RZ ;  /* 0x0000000913097210 */ /* 0x001fca0007f3e0ff */
[----:B------:R-:W-:-:S04]  /*0a70*/  IMAD.X R13, RZ, RZ, R23, P1 ;  /* 0x000000ffff0d7224 */ /* 0x000fc800008e0617 */
[----:B------:R-:W-:-:S04]  /*0a80*/  IMAD.WIDE.U32 R4, R13, R14, RZ ;  /* 0x0000000e0d047225 */ /* 0x000fc800078e00ff */
[----:B------:R-:W-:-:S04]  /*0a90*/  IMAD.WIDE.U32 R6, P1, R9, R15, R4 ;  /* 0x0000000f09067225 */ /* 0x000fc80007820004 */
[----:B------:R-:W-:-:S04]  /*0aa0*/  IMAD.WIDE.U32 R4, R9, R14, RZ ;  /* 0x0000000e09047225 */ /* 0x000fc800078e00ff */
[----:B------:R-:W-:Y:S01]  /*0ab0*/  IMAD.X R9, RZ, RZ, RZ, P1 ;  /* 0x000000ffff097224 */ /* 0x000fe200008e06ff */
[----:B------:R-:W-:Y:S01]  /*0ac0*/  IADD3 RZ, P1, R5, R6, RZ ;  /* 0x0000000605ff7210 */ /* 0x000fe20007f3e0ff */
[----:B------:R-:W-:-:S04]  /*0ad0*/  IMAD.MOV.U32 R8, RZ, RZ, R7 ;  /* 0x000000ffff087224 */ /* 0x000fc800078e0007 */
[----:B------:R-:W-:-:S08]  /*0ae0*/  IMAD.WIDE.U32.X R4, R13, R15, R8, P1 ;  /* 0x0000000f0d047225 */ /* 0x000fd000008e0408 */
.L_x_9:
[----:B------:R-:W0:Y:S01]  /*0af0*/  LDC.64 R20, c[0x0][0x640] ;  /* 0x00019000ff147b82 */ /* 0x000e220000000a00 */
[-C--:B------:R-:W-:Y:S01]  /*0b00*/  SHF.R.U64 R22, R4, R10.reuse, R5 ;  /* 0x0000000a04167219 */ /* 0x080fe20000001205 */
[----:B------:R-:W-:Y:S01]  /*0b10*/  IMAD.MOV.U32 R4, RZ, RZ, R19 ;  /* 0x000000ffff047224 */ /* 0x000fe200078e0013 */
[----:B------:R-:W-:Y:S01]  /*0b20*/  SHF.R.U32.HI R3, RZ, R10, R5 ;  /* 0x0000000aff037219 */ /* 0x000fe20000011605 */
[----:B------:R-:W-:Y:S01]  /*0b30*/  IMAD.MOV.U32 R5, RZ, RZ, R23 ;  /* 0x000000ffff057224 */ /* 0x000fe200078e0017 */
[----:B------:R-:W-:Y:S01]  /*0b40*/  IADD3 R7, P1, RZ, -R22, RZ ;  /* 0x80000016ff077210 */ /* 0x000fe20007f3e0ff */
[----:B-1----:R-:W-:Y:S02]  /*0b50*/  IMAD R23, R11, R12, R2 ;  /* 0x0000000c0b177224 */ /* 0x002fe400078e0202 */
[----:B------:R-:W1:Y:S01]  /*0b60*/  LDC R8, c[0x0][0x618] ;  /* 0x00018600ff087b82 */ /* 0x000e620000000800 */
[----:B------:R-:W-:Y:S02]  /*0b70*/  IMAD.MOV.U32 R11, RZ, RZ, 0x1 ;  /* 0x00000001ff0b7424 */ /* 0x000fe400078e00ff */
[----:B------:R-:W-:-:S02]  /*0b80*/  IMAD.X R3, RZ, RZ, ~R3, P1 ;  /* 0x000000ffff037224 */ /* 0x000fc400008e0e03 */
[----:B------:R-:W-:-:S03]  /*0b90*/  IMAD.WIDE.U32 R4, R7, R16, R4 ;  /* 0x0000001007047225 */ /* 0x000fc600078e0004 */
[----:B------:R-:W2:Y:S01]  /*0ba0*/  LDC R14, c[0x0][0x608] ;  /* 0x00018200ff0e7b82 */ /* 0x000ea20000000800 */
[----:B------:R-:W-:-:S04]  /*0bb0*/  IMAD R6, R3, R16, RZ ;  /* 0x0000001003067224 */ /* 0x000fc800078e02ff */
[----:B------:R-:W-:-:S03]  /*0bc0*/  IMAD R3, R7, R17, R6 ;  /* 0x0000001107037224 */ /* 0x000fc600078e0206 */
[----:B------:R-:W3:Y:S01]  /*0bd0*/  LDC R18, c[0x0][0x658] ;  /* 0x00019600ff127b82 */ /* 0x000ee20000000800 */
[----:B------:R-:W-:Y:S01]  /*0be0*/  IMAD.IADD R3, R5, 0x1, R3 ;  /* 0x0000000105037824 */ /* 0x000fe200078e0203 */
[----:B0-----:R-:W-:Y:S01]  /*0bf0*/  ISETP.NE.U32.AND P1, PT, R20, RZ, PT ;  /* 0x000000ff1400720c */ /* 0x001fe20003f25070 */
[----:B------:R-:W-:-:S03]  /*0c00*/  IMAD.MOV.U32 R5, RZ, RZ, -0x1 ;  /* 0xffffffffff057424 */ /* 0x000fc600078e00ff */
[----:B------:R-:W-:Y:S02]  /*0c10*/  ISETP.NE.AND.EX P1, PT, R21, RZ, PT, P1 ;  /* 0x000000ff1500720c */ /* 0x000fe40003f25310 */
[----:B------:R-:W0:Y:S01]  /*0c20*/  LDC R13, c[0x0][0x600] ;  /* 0x00018000ff0d7b82 */ /* 0x000e220000000800 */
[-CC-:B-1----:R-:W-:Y:S02]  /*0c30*/  SHF.R.U64 R10, R4, R8.reuse, R3.reuse ;  /* 0x00000008040a7219 */ /* 0x182fe40000001203 */
[----:B------:R-:W-:-:S05]  /*0c40*/  SHF.R.U32.HI R3, RZ, R8, R3 ;  /* 0x00000008ff037219 */ /* 0x000fca0000011603 */
[----:B------:R-:W1:Y:S01]  /*0c50*/  LDC R15, c[0x0][0x648] ;  /* 0x00019200ff0f7b82 */ /* 0x000e620000000800 */
[-CC-:B--2---:R-:W-:Y:S02]  /*0c60*/  SHF.R.U64 R19, R10, R14.reuse, R3.reuse ;  /* 0x0000000e0a137219 */ /* 0x184fe40000001203 */
[----:B------:R-:W-:-:S05]  /*0c70*/  SHF.R.U32.HI R3, RZ, R14, R3 ;  /* 0x0000000eff037219 */ /* 0x000fca0000011603 */
[----:B------:R-:W2:Y:S01]  /*0c80*/  LDC R17, c[0x0][0x638] ;  /* 0x00018e00ff117b82 */ /* 0x000ea20000000800 */
[-C--:B---3--:R-:W-:Y:S02]  /*0c90*/  SHF.L.U32 R2, R5, R18.reuse, RZ ;  /* 0x0000001205027219 */ /* 0x088fe400000006ff */
[--C-:B------:R-:W-:Y:S02]  /*0ca0*/  SHF.R.U64 R12, R19, R18, R3.reuse ;  /* 0x00000012130c7219 */ /* 0x100fe40000001203 */
[----:B------:R-:W-:Y:S02]  /*0cb0*/  LOP3.LUT R8, RZ, R2, RZ, 0x33, !PT ;  /* 0x00000002ff087212 */ /* 0x000fe400078e33ff */
[----:B------:R-:W-:Y:S01]  /*0cc0*/  SHF.R.U32.HI R3, RZ, R18, R3 ;  /* 0x00000012ff037219 */ /* 0x000fe20000011603 */
[----:B------:R-:W3:Y:S01]  /*0cd0*/  LDC R16, c[0x0][0x610] ;  /* 0x00018400ff107b82 */ /* 0x000ee20000000800 */
[----:B------:R-:W-:Y:S01]  /*0ce0*/  IMAD.MOV.U32 R2, RZ, RZ, R12 ;  /* 0x000000ffff027224 */ /* 0x000fe200078e000c */
[----:B------:R-:W-:Y:S06]  /*0cf0*/  @!P1 BRA `(.L_x_10) ;  /* 0x0000000000289947 */ /* 0x000fec0003800000 */
[----:B------:R-:W4:Y:S02]  /*0d00*/  LDC R7, c[0x0][0x64c] ;  /* 0x00019300ff077b82 */ /* 0x000f240000000800 */
[----:B----4-:R-:W-:-:S05]  /*0d10*/  IADD3 R7, P1, R12, R7, RZ ;  /* 0x000000070c077210 */ /* 0x010fca0007f3e0ff */
        /* <DEDUP_REMOVED lines=8> */
.L_x_10:
[----:B-1----:R-:W-:Y:S01]  /*0da0*/  SHF.R.U64 R4, R2, R15, R3 ;  /* 0x0000000f02047219 */ /* 0x002fe20000001203 */
[----:B0-----:R-:W-:Y:S01]  /*0db0*/  VIADD R5, R13, 0xffffffff ;  /* 0xffffffff0d057836 */ /* 0x001fe20000000000 */
[----:B------:R-:W-:Y:S02]  /*0dc0*/  SHF.L.U32 R2, R11, R18, RZ ;  /* 0x000000120b027219 */ /* 0x000fe400000006ff */
[----:B------:R-:W-:Y:S01]  /*0dd0*/  LOP3.LUT R3, R19, R8, RZ, 0xc0, !PT ;  /* 0x0000000813037212 */ /* 0x000fe200078ec0ff */
[----:B------:R-:W-:Y:S01]  /*0de0*/  IMAD.MOV R6, RZ, RZ, -R4 ;  /* 0x000000ffff067224 */ /* 0x000fe200078e0a04 */
[----:B------:R-:W-:Y:S02]  /*0df0*/  SEL R0, R0, R23, !P3 ;  /* 0x0000001700007207 */ /* 0x000fe40005800000 */
[----:B------:R-:W-:Y:S01]  /*0e00*/  LOP3.LUT R5, R10, R5, RZ, 0xc0, !PT ;  /* 0x000000050a057212 */ /* 0x000fe200078ec0ff */
[----:B------:R-:W-:Y:S01]  /*0e10*/  IMAD R3, R2, R4, R3 ;  /* 0x0000000402037224 */ /* 0x000fe200078e0203 */
[----:B------:R-:W-:Y:S01]  /*0e20*/  R2UR UR23, R22 ;  /* 0x00000000161772ca */ /* 0x000fe200000e0000 */
[----:B--2---:R-:W-:-:S02]  /*0e30*/  IMAD R2, R6, R17, R12 ;  /* 0x0000001106027224 */ /* 0x004fc400078e020c */
[----:B---3--:R-:W-:Y:S02]  /*0e40*/  IMAD R0, R3, R16, R0 ;  /* 0x0000001003007224 */ /* 0x008fe400078e0200 */
[----:B------:R-:W-:Y:S02]  /*0e50*/  IMAD R3, R2, R13, R5 ;  /* 0x0000000d02037224 */ /* 0x000fe400078e0205 */
[----:B------:R-:W-:-:S03]  /*0e60*/  IMAD.MOV.U32 R4, RZ, RZ, 0x1 ;  /* 0x00000001ff047424 */ /* 0x000fc600078e00ff */
[----:B------:R-:W-:Y:S02]  /*0e70*/  SEL R2, R3, R0, !P3 ;  /* 0x0000000003027207 */ /* 0x000fe40005800000 */
[----:B------:R-:W-:-:S03]  /*0e80*/  SEL R0, R0, R3, !P3 ;  /* 0x0000000300007207 */ /* 0x000fc60005800000 */
[----:B------:R0:W-:Y:S04]  /*0e90*/  STL [R1+0x84], R2 ;  /* 0x0000840201007387 */ /* 0x0001e80000100800 */
[----:B------:R0:W-:Y:S02]  /*0ea0*/  STL [R1+0x88], R0 ;  /* 0x0000880001007387 */ /* 0x0001e40000100800 */
.L_x_8:
[----:B------:R-:W-:-:S08]  /*0eb0*/  NOP ;  /* 0x0000000000007918 */ /* 0x000fd00000000000 */
[----:B------:R-:W2:Y:S02]  /*0ec0*/  USETMAXREG.TRY_ALLOC.CTAPOOL UP0, 0xe8 ;  /* 0x000000e8000079c8 */ /* 0x000ea40008000600 */
[----:B--2---:R-:W-:-:S13]  /*0ed0*/  PLOP3.LUT P1, PT, PT, PT, UP0, 0x80, 0x0 ;  /* 0x000000000000781c */ /* 0x004fda0003f2f008 */
[----:B------:R-:W-:Y:S05]  /*0ee0*/  @!P1 BRA `(.L_x_8) ;  /* 0xfffffffc00f09947 */ /* 0x000fea000383ffff */
[----:B------:R-:W-:Y:S01]  /*0ef0*/  ULDC.64 UR4, c[0x0][0x598] ;  /* 0x0001660000047ab9 */ /* 0x000fe20000000a00 */
[----:B------:R-:W-:Y:S01]  /*0f00*/  ULDC.64 UR18, c[0x0][0x208] ;  /* 0x0000820000127ab9 */ /* 0x000fe20000000a00 */
[----:B------:R-:W-:-:S04]  /*0f10*/  ISETP.NE.U32.AND P1, PT, RZ, UR4, PT ;  /* 0x00000004ff007c0c */ /* 0x000fc8000bf25070 */
[----:B------:R-:W-:-:S13]  /*0f20*/  ISETP.NE.AND.EX P1, PT, RZ, UR5, PT, P1 ;  /* 0x00000005ff007c0c */ /* 0x000fda000bf25310 */
[----:B------:R-:W-:Y:S05]  /*0f30*/  @!P1 BRA `(.L_x_11) ;  /* 0x0000000000209947 */ /* 0x000fea0003800000 */
[----:B0-----:R-:W0:Y:S02]  /*0f40*/  LDC.64 R2, c[0x0][0x598] ;  /* 0x00016600ff027b82 */ /* 0x001e240000000a00 */
[----:B0-----:R-:W2:Y:S02]  /*0f50*/  LDG.E.64 R2, desc[UR18][R2.64] ;  /* 0x0000001202027981 */ /* 0x001ea4000c1e1b00 */
[----:B--2---:R-:W-:-:S04]  /*0f60*/  ISETP.NE.U32.AND P1, PT, R2, RZ, PT ;  /* 0x000000ff0200720c */ /* 0x004fc80003f25070 */
[----:B------:R-:W-:-:S13]  /*0f70*/  ISETP.NE.AND.EX P1, PT, R3, RZ, PT, P1 ;  /* 0x000000ff0300720c */ /* 0x000fda0003f25310 */
[----:B------:R-:W-:Y:S05]  /*0f80*/  @!P1 BRA `(.L_x_11) ;  /* 0x00000000000c9947 */ /* 0x000fea0003800000 */
[----:B------:R-:W2:Y:S02]  /*0f90*/  LD.E R2, desc[UR18][R2.64] ;  /* 0x0000001202027980 */ /* 0x000ea4000c101900 */
[----:B--2---:R-:W-:Y:S01]  /*0fa0*/  R2UR UR20, R2 ;  /* 0x00000000021472ca */ /* 0x004fe200000e0000 */
[----:B------:R-:W-:-:S14]  /*0fb0*/  BRA `(.L_x_12) ;  /* 0x0000000000247947 */ /* 0x000fdc0003800000 */
.L_x_11:
[----:B------:R-:W-:Y:S02]  /*0fc0*/  ULDC.64 UR4, c[0x0][0x588] ;  /* 0x0001620000047ab9 */ /* 0x000fe40000000a00 */
[----:B------:R-:W-:-:S04]  /*0fd0*/  ISETP.NE.U32.AND P1, PT, RZ, UR4, PT ;  /* 0x00000004ff007c0c */ /* 0x000fc8000bf25070 */
[----:B------:R-:W-:-:S13]  /*0fe0*/  ISETP.NE.AND.EX P1, PT, RZ, UR5, PT, P1 ;  /* 0x00000005ff007c0c */ /* 0x000fda000bf25310 */
[----:B------:R-:W-:Y:S05]  /*0ff0*/  @!P1 BRA `(.L_x_13) ;  /* 0x0000000000109947 */ /* 0x000fea0003800000 */
[----:B0-----:R-:W0:Y:S02]  /*1000*/  LDC.64 R2, c[0x0][0x588] ;  /* 0x00016200ff027b82 */ /* 0x001e240000000a00 */
[----:B0-----:R-:W2:Y:S02]  /*1010*/  LDG.E R2, desc[UR18][R2.64] ;  /* 0x0000001202027981 */ /* 0x001ea4000c1e1900 */
[----:B--2---:R-:W-:Y:S01]  /*1020*/  R2UR UR20, R2 ;  /* 0x00000000021472ca */ /* 0x004fe200000e0000 */
[----:B------:R-:W-:-:S14]  /*1030*/  BRA `(.L_x_12) ;  /* 0x0000000000047947 */ /* 0x000fdc0003800000 */
.L_x_13:
[----:B------:R-:W-:-:S05]  /*1040*/  ULDC UR20, c[0x0][0x580] ;  /* 0x0001600000147ab9 */ /* 0x000fca0000000800 */
.L_x_12:
[----:B------:R-:W-:Y:S02]  /*1050*/  ULDC.64 UR4, c[0x0][0x5a0] ;  /* 0x0001680000047ab9 */ /* 0x000fe40000000a00 */
        /* <DEDUP_REMOVED lines=11> */
.L_x_14:
        /* <DEDUP_REMOVED lines=8> */
.L_x_16:
[----:B------:R-:W-:-:S05]  /*1190*/  ULDC UR21, c[0x0][0x584] ;  /* 0x0001610000157ab9 */ /* 0x000fca0000000800 */
.L_x_15:
[----:B------:R-:W-:-:S13]  /*11a0*/  LOP3.LUT P1, RZ, R4, 0xff, RZ, 0xc0, !PT ;  /* 0x000000ff04ff7812 */ /* 0x000fda000782c0ff */
[----:B------:R-:W-:Y:S05]  /*11b0*/  @!P1 EXIT ;  /* 0x000000000000994d */ /* 0x000fea0003800000 */
[----:B------:R-:W-:Y:S01]  /*11c0*/  ULDC UR4, c[0x0][0x28c] ;  /* 0x0000a30000047ab9 */ /* 0x000fe20000000800 */
[----:B------:R-:W-:Y:S02]  /*11d0*/  ULOP3.LUT UR22, UR13, 0x1, URZ, 0xfc, !UPT ;  /* 0x000000010d167892 */ /* 0x000fe4000f8efc3f */
[----:B------:R-:W-:-:S04]  /*11e0*/  UIADD3 UR4, UR4, 0x1f, URZ ;  /* 0x0000001f04047890 */ /* 0x000fc8000fffe03f */
[----:B------:R-:W-:-:S04]  /*11f0*/  USHF.R.S32.HI UR5, URZ, 0x1f, UR4 ;  /* 0x0000001f3f057899 */ /* 0x000fc80008011404 */
[----:B------:R-:W-:-:S03]  /*1200*/  ULEA.HI UR5, UR5, UR4, URZ, 0x5 ;  /* 0x0000000405057291 */ /* 0x000fc6000f8f283f */
[----:B------:R-:W-:Y:S01]  /*1210*/  UMOV UR4, URZ ;  /* 0x0000003f00047c82 */ /* 0x000fe20008000000 */
[----:B------:R-:W-:-:S03]  /*1220*/  USHF.R.S32.HI UR12, URZ, 0x5, UR5 ;  /* 0x000000053f0c7899 */ /* 0x000fc60008011405 */
[----:B------:R-:W-:-:S09]  /*1230*/  UMOV UR5, URZ ;  /* 0x0000003f00057c82 */ /* 0x000fd20008000000 */
.L_x_299:
[----:B0-----:R-:W0:Y:S01]  /*1240*/  S2R R0, SR_TID.X ;  /* 0x0000000000007919 */ /* 0x001e220000002100 */
[----:B--2---:R-:W2:Y:S01]  /*1250*/  S2UR UR11, SR_CgaCtaId ;  /* 0x00000000000b79c3 */ /* 0x004ea20000008800 */
[----:B------:R-:W-:Y:S01]  /*1260*/  UMOV UR14, 0x400 ;  /* 0x00000400000e7882 */ /* 0x000fe20000000000 */
[----:B------:R-:W-:Y:S01]  /*1270*/  UMOV UR6, URZ ;  /* 0x0000003f00067c82 */ /* 0x000fe20008000000 */
[----:B------:R-:W-:Y:S01]  /*1280*/  STL [R1+0x74], RZ ;  /* 0x000074ff01007387 */ /* 0x000fe20000100800 */
[----:B------:R-:W-:Y:S01]  /*1290*/  UMOV UR7, URZ ;  /* 0x0000003f00077c82 */ /* 0x000fe20008000000 */
[----:B------:R-:W-:Y:S01]  /*12a0*/  UMOV UR8, URZ ;  /* 0x0000003f00087c82 */ /* 0x000fe20008000000 */
[----:B------:R-:W-:Y:S01]  /*12b0*/  UMOV UR16, UR5 ;  /* 0x0000000500107c82 */ /* 0x000fe20008000000 */
[----:B------:R-:W-:Y:S01]  /*12c0*/  STL [R1+0x70], RZ ;  /* 0x000070ff01007387 */ /* 0x000fe20000100800 */
[----:B---3--:R-:W3:Y:S01]  /*12d0*/  LDC R2, c[0x0][0x28c] ;  /* 0x0000a300ff027b82 */ /* 0x008ee20000000800 */
[----:B------:R-:W-:-:S02]  /*12e0*/  CS2R R4, SRZ ;  /* 0x0000000000047805 */ /* 0x000fc4000001ff00 */
[----:B------:R-:W-:Y:S01]  /*12f0*/  CS2R R6, SRZ ;  /* 0x0000000000067805 */ /* 0x000fe2000001ff00 */
[----:B------:R-:W-:Y:S01]  /*1300*/  STL [R1+0x6c], RZ ;  /* 0x00006cff01007387 */ /* 0x000fe20000100800 */
[----:B------:R-:W-:Y:S02]  /*1310*/  CS2R R8, SRZ ;  /* 0x0000000000087805 */ /* 0x000fe4000001ff00 */
[----:B------:R-:W-:Y:S02]  /*1320*/  CS2R R10, SRZ ;  /* 0x00000000000a7805 */ /* 0x000fe4000001ff00 */
[----:B------:R-:W-:Y:S01]  /*1330*/  CS2R R12, SRZ ;  /* 0x00000000000c7805 */ /* 0x000fe2000001ff00 */
[----:B------:R-:W-:Y:S01]  /*1340*/  STL [R1+0x68], RZ ;  /* 0x000068ff01007387 */ /* 0x000fe20000100800 */
[----:B------:R-:W-:Y:S02]  /*1350*/  CS2R R14, SRZ ;  /* 0x00000000000e7805 */ /* 0x000fe4000001ff00 */
[----:B------:R-:W-:-:S02]  /*1360*/  CS2R R16, SRZ ;  /* 0x0000000000107805 */ /* 0x000fc4000001ff00 */
[----:B-1----:R-:W-:Y:S01]  /*1370*/  CS2R R18, SRZ ;  /* 0x0000000000127805 */ /* 0x002fe2000001ff00 */
[----:B------:R-:W-:Y:S01]  /*1380*/  STL [R1+0x64], RZ ;  /* 0x000064ff01007387 */ /* 0x000fe20000100800 */
[----:B------:R-:W-:Y:S02]  /*1390*/  CS2R R20, SRZ ;  /* 0x0000000000147805 */ /* 0x000fe4000001ff00 */
[----:B------:R-:W-:Y:S02]  /*13a0*/  CS2R R22, SRZ ;  /* 0x0000000000167805 */ /* 0x000fe4000001ff00 */
[----:B------:R-:W-:Y:S01]  /*13b0*/  CS2R R152, SRZ ;  /* 0x0000000000987805 */ /* 0x000fe2000001ff00 */
[----:B------:R-:W-:Y:S01]  /*13c0*/  STL [R1+0x60], RZ ;  /* 0x000060ff01007387 */ /* 0x000fe20000100800 */
[----:B--2---:R-:W-:Y:S01]  /*13d0*/  ULEA UR14, UR11, UR14, 0x18 ;  /* 0x0000000e0b0e7291 */ /* 0x004fe2000f8ec03f */
[----:B------:R-:W-:Y:S02]  /*13e0*/  CS2R R154, SRZ ;  /* 0x00000000009a7805 */ /* 0x000fe4000001ff00 */
[----:B------:R-:W-:Y:S01]  /*13f0*/  CS2R R156, SRZ ;  /* 0x00000000009c7805 */ /* 0x000fe2000001ff00 */
[----:B------:R-:W-:Y:S01]  /*1400*/  STL [R1+0x5c], RZ ;  /* 0x00005cff01007387 */ /* 0x000fe20000100800 */
[----:B------:R-:W-:-:S02]  /*1410*/  CS2R R158, SRZ ;  /* 0x00000000009e7805 */ /* 0x000fc4000001ff00 */
[----:B------:R-:W-:Y:S02]  /*1420*/  CS2R R160, SRZ ;  /* 0x0000000000a07805 */ /* 0x000fe4000001ff00 */
[----:B------:R-:W-:Y:S02]  /*1430*/  CS2R R162, SRZ ;  /* 0x0000000000a27805 */ /* 0x000fe4000001ff00 */
[----:B0-----:R-:W-:Y:S01]  /*1440*/  LOP3.LUT R0, R0, 0x80, RZ, 0xc0, !PT ;  /* 0x0000008000007812 */ /* 0x001fe200078ec0ff */
[----:B------:R-:W-:Y:S01]  /*1450*/  STL [R1+0x58], RZ ;  /* 0x000058ff01007387 */ /* 0x000fe20000100800 */
[----:B---3--:R-:W-:Y:S02]  /*1460*/  ISETP.GE.AND P1, PT, R2, 0x1, PT ;  /* 0x000000010200780c */ /* 0x008fe40003f26270 */
[----:B------:R-:W-:Y:S02]  /*1470*/  CS2R R2, SRZ ;  /* 0x0000000000027805 */ /* 0x000fe4000001ff00 */
[----:B------:R-:W-:Y:S01]  /*1480*/  SHF.R.U32.HI R0, RZ, 0x7, R0 ;  /* 0x00000007ff007819 */ /* 0x000fe20000011600 */
[----:B------:R-:W-:Y:S01]  /*1490*/  STL [R1+0x54], RZ ;  /* 0x000054ff01007387 */ /* 0x000fe20000100800 */
[----:B------:R-:W-:-:S02]  /*14a0*/  CS2R R164, SRZ ;  /* 0x0000000000a47805 */ /* 0x000fc4000001ff00 */
[----:B------:R-:W-:Y:S02]  /*14b0*/  CS2R R166, SRZ ;  /* 0x0000000000a67805 */ /* 0x000fe4000001ff00 */
[----:B------:R-:W-:Y:S01]  /*14c0*/  CS2R R168, SRZ ;  /* 0x0000000000a87805 */ /* 0x000fe2000001ff00 */
[----:B------:R-:W-:Y:S01]  /*14d0*/  STL [R1+0x50], RZ ;  /* 0x000050ff01007387 */ /* 0x000fe20000100800 */
[----:B------:R-:W-:Y:S02]  /*14e0*/  CS2R R170, SRZ ;  /* 0x0000000000aa7805 */ /* 0x000fe4000001ff00 */
[----:B------:R-:W-:Y:S02]  /*14f0*/  CS2R R172, SRZ ;  /* 0x0000000000ac7805 */ /* 0x000fe4000001ff00 */
[----:B------:R-:W-:Y:S01]  /*1500*/  CS2R R174, SRZ ;  /* 0x0000000000ae7805 */ /* 0x000fe2000001ff00 */
[----:B------:R-:W0:Y:S01]  /*1510*/  SHFL.IDX PT, R0, R0, RZ, 0x1f ;  /* 0x00001fff00007589 */ /* 0x000e2200000e0000 */
[----:B------:R-:W-:-:S02]  /*1520*/  CS2R R176, SRZ ;  /* 0x0000000000b07805 */ /* 0x000fc4000001ff00 */
[----:B------:R-:W-:Y:S02]  /*1530*/  CS2R R178, SRZ ;  /* 0x0000000000b27805 */ /* 0x000fe4000001ff00 */
[----:B------:R-:W-:Y:S01]  /*1540*/  CS2R R180, SRZ ;  /* 0x0000000000b47805 */ /* 0x000fe2000001ff00 */
[----:B------:R1:W-:Y:S01]  /*1550*/  STL [R1+0x4c], RZ ;  /* 0x00004cff01007387 */ /* 0x0003e20000100800 */
[----:B------:R-:W-:Y:S02]  /*1560*/  CS2R R182, SRZ ;  /* 0x0000000000b67805 */ /* 0x000fe4000001ff00 */
[----:B------:R-:W-:Y:S02]  /*1570*/  CS2R R184, SRZ ;  /* 0x0000000000b87805 */ /* 0x000fe4000001ff00 */
[----:B------:R-:W-:Y:S01]  /*1580*/  CS2R R186, SRZ ;  /* 0x0000000000ba7805 */ /* 0x000fe2000001ff00 */
[----:B------:R1:W-:Y:S01]  /*1590*/  STL [R1+0x48], RZ ;  /* 0x000048ff01007387 */ /* 0x0003e20000100800 */
        /* <DEDUP_REMOVED lines=14> */
[----:B------:R-:W-:Y:S02]  /*1680*/  CS2R R210, SRZ ;  /* 0x0000000000d27805 */ /* 0x000fe4000001ff00 */
[----:B0-----:R-:W-:Y:S01]  /*1690*/  R2UR UR9, R0 ;  /* 0x00000000000972ca */ /* 0x001fe200000e0000 */
[----:B------:R1:W-:Y:S01]  /*16a0*/  STL [R1+0x38], RZ ;  /* 0x000038ff01007387 */ /* 0x0003e20000100800 */
[----:B------:R-:W-:Y:S01]  /*16b0*/  IMAD.MOV.U32 R0, RZ, RZ, RZ ;  /* 0x000000ffff007224 */ /* 0x000fe200078e00ff */
[----:B------:R-:W-:-:S02]  /*16c0*/  CS2R R212, SRZ ;  /* 0x0000000000d47805 */ /* 0x000fc4000001ff00 */
[----:B------:R-:W-:Y:S01]  /*16d0*/  CS2R R214, SRZ ;  /* 0x0000000000d67805 */ /* 0x000fe2000001ff00 */
[----:B------:R1:W-:Y:S01]  /*16e0*/  STL [R1+0x34], RZ ;  /* 0x000034ff01007387 */ /* 0x0003e20000100800 */
[----:B------:R-:W-:Y:S02]  /*16f0*/  CS2R R216, SRZ ;  /* 0x0000000000d87805 */ /* 0x000fe4000001ff00 */
[----:B------:R-:W-:Y:S02]  /*1700*/  CS2R R218, SRZ ;  /* 0x0000000000da7805 */ /* 0x000fe4000001ff00 */
[----:B------:R-:W-:Y:S01]  /*1710*/  CS2R R220, SRZ ;  /* 0x0000000000dc7805 */ /* 0x000fe2000001ff00 */
[----:B------:R1:W-:Y:S01]  /*1720*/  STL [R1+0x30], RZ ;  /* 0x000030ff01007387 */ /* 0x0003e20000100800 */
[----:B------:R-:W-:Y:S02]  /*1730*/  CS2R R222, SRZ ;  /* 0x0000000000de7805 */ /* 0x000fe4000001ff00 */
[----:B------:R-:W-:Y:S01]  /*1740*/  CS2R R224, SRZ ;  /* 0x0000000000e07805 */ /* 0x000fe2000001ff00 */
[----:B------:R-:W-:Y:S01]  /*1750*/  IMAD.MOV.U32 R226, RZ, RZ, RZ ;  /* 0x000000ffffe27224 */ /* 0x000fe200078e00ff */
[----:B------:R1:W-:Y:S01]  /*1760*/  STL [R1+0x2c], RZ ;  /* 0x00002cff01007387 */ /* 0x0003e20000100800 */
[----:B------:R-:W-:Y:S01]  /*1770*/  ULEA.HI UR10, UR9, UR9, URZ, 0x1 ;  /* 0x00000009090a7291 */ /* 0x000fe2000f8f083f */
[----:B------:R-:W-:Y:S01]  /*1780*/  IMAD.U32 R227, RZ, RZ, UR4 ;  /* 0x00000004ffe37e24 */ /* 0x000fe2000f8e00ff */
[----:B------:R-:W-:Y:S01]  /*1790*/  CS2R R24, SRZ ;  /* 0x0000000000187805 */ /* 0x000fe2000001ff00 */
[----:B------:R1:W-:Y:S01]  /*17a0*/  STL [R1+0x28], RZ ;  /* 0x000028ff01007387 */ /* 0x0003e20000100800 */
[----:B------:R-:W-:Y:S01]  /*17b0*/  ULOP3.LUT UR10, UR10, 0x1ffffe, URZ, 0xc0, !UPT ;  /* 0x001ffffe0a0a7892 */ /* 0x000fe2000f8ec03f */
[----:B----4-:R-:W-:-:S02]  /*17c0*/  CS2R R26, SRZ ;  /* 0x00000000001a7805 */ /* 0x010fc4000001ff00 */
[----:B------:R-:W-:Y:S01]  /*17d0*/  CS2R R28, SRZ ;  /* 0x00000000001c7805 */ /* 0x000fe2000001ff00 */
[----:B------:R1:W-:Y:S01]  /*17e0*/  STL [R1+0x24], RZ ;  /* 0x000024ff01007387 */ /* 0x0003e20000100800 */
[----:B------:R-:W-:Y:S01]  /*17f0*/  UIADD3 UR10, UR9, -UR10, URZ ;  /* 0x8000000a090a7290 */ /* 0x000fe2000fffe03f */
[----:B------:R-:W-:Y:S02]  /*1800*/  CS2R R30, SRZ ;  /* 0x00000000001e7805 */ /* 0x000fe4000001ff00 */
[----:B------:R-:W-:Y:S01]  /*1810*/  CS2R R32, SRZ ;  /* 0x0000000000207805 */ /* 0x000fe2000001ff00 */
[----:B------:R1:W-:Y:S01]  /*1820*/  STL [R1+0x20], RZ ;  /* 0x000020ff01007387 */ /* 0x0003e20000100800 */
[----:B------:R-:W-:Y:S01]  /*1830*/  ULEA UR10, UR10, UR14, 0xb ;  /* 0x0000000e0a0a7291 */ /* 0x000fe2000f8e583f */
[----:B------:R-:W-:Y:S02]  /*1840*/  CS2R R34, SRZ ;  /* 0x0000000000227805 */ /* 0x000fe4000001ff00 */
[----:B------:R-:W-:Y:S01]  /*1850*/  CS2R R36, SRZ ;  /* 0x0000000000247805 */ /* 0x000fe2000001ff00 */
[----:B------:R1:W-:Y:S01]  /*1860*/  STL [R1+0x1c], RZ ;  /* 0x00001cff01007387 */ /* 0x0003e20000100800 */
[----:B------:R-:W-:Y:S01]  /*1870*/  UIADD3 UR10, UR10, 0x100, URZ ;  /* 0x000001000a0a7890 */ /* 0x000fe2000fffe03f */
[----:B------:R-:W-:-:S02]  /*1880*/  CS2R R38, SRZ ;  /* 0x0000000000267805 */ /* 0x000fc4000001ff00 */
[----:B------:R-:W-:Y:S01]  /*1890*/  CS2R R40, SRZ ;  /* 0x0000000000287805 */ /* 0x000fe2000001ff00 */
[----:B------:R1:W-:Y:S01]  /*18a0*/  STL [R1+0x18], RZ ;  /* 0x000018ff01007387 */ /* 0x0003e20000100800 */
[----:B------:R-:W-:Y:S01]  /*18b0*/  USHF.R.U32.HI UR10, URZ, 0x4, UR10 ;  /* 0x000000043f0a7899 */ /* 0x000fe2000801160a */
[----:B------:R-:W-:Y:S02]  /*18c0*/  CS2R R42, SRZ ;  /* 0x00000000002a7805 */ /* 0x000fe4000001ff00 */
[----:B------:R-:W-:Y:S01]  /*18d0*/  CS2R R44, SRZ ;  /* 0x00000000002c7805 */ /* 0x000fe2000001ff00 */
[----:B------:R1:W-:Y:S01]  /*18e0*/  STL [R1+0x14], RZ ;  /* 0x000014ff01007387 */ /* 0x0003e20000100800 */
[----:B------:R-:W-:Y:S01]  /*18f0*/  ULOP3.LUT UR15, UR10, 0x3fff, URZ, 0xc0, !UPT ;  /* 0x00003fff0a0f7892 */ /* 0x000fe2000f8ec03f */
        /* <DEDUP_REMOVED lines=18> */
[----:B------:R1:W-:Y:S01]  /*1a20*/  STL [R1], RZ ;  /* 0x000000ff01007387 */ /* 0x0003e20000100800 */
[----:B------:R-:W-:-:S02]  /*1a30*/  CS2R R74, SRZ ;  /* 0x00000000004a7805 */ /* 0x000fc4000001ff00 */
[----:B------:R-:W-:Y:S02]  /*1a40*/  CS2R R76, SRZ ;  /* 0x00000000004c7805 */ /* 0x000fe4000001ff00 */
[----:B------:R-:W-:Y:S02]  /*1a50*/  CS2R R78, SRZ ;  /* 0x00000000004e7805 */ /* 0x000fe4000001ff00 */
[----:B------:R-:W-:Y:S02]  /*1a60*/  CS2R R80, SRZ ;  /* 0x0000000000507805 */ /* 0x000fe4000001ff00 */
[----:B------:R-:W-:Y:S02]  /*1a70*/  CS2R R82, SRZ ;  /* 0x0000000000527805 */ /* 0x000fe4000001ff00 */
[----:B------:R-:W-:Y:S02]  /*1a80*/  CS2R R84, SRZ ;  /* 0x0000000000547805 */ /* 0x000fe4000001ff00 */
        /* <DEDUP_REMOVED lines=32> */
[----:B------:R-:W-:Y:S01]  /*1c90*/  CS2R R150, SRZ ;  /* 0x0000000000967805 */ /* 0x000fe2000001ff00 */
[----:B-1----:R-:W-:Y:S06]  /*1ca0*/  @!P1 BRA `(.L_x_17) ;  /* 0x0000001000549947 */ /* 0x002fec0003800000 */
[----:B------:R-:W-:-:S06]  /*1cb0*/  UISETP.NE.AND UP0, UPT, UR22, 0x3, UPT ;  /* 0x000000031600788c */ /* 0x000fcc000bf05270 */
[----:B------:R-:W-:-:S13]  /*1cc0*/  PLOP3.LUT P2, PT, PT, PT, UP0, 0x80, 0x0 ;  /* 0x000000000000781c */ /* 0x000fda0003f4f008 */
[----:B------:R-:W-:Y:S05]  /*1cd0*/  @!P2 BRA `(.L_x_18) ;  /* 0x000000000004a947 */ /* 0x000fea0003800000 */
[----:B------:R-:W-:Y:S01]  /*1ce0*/  BPT.TRAP 0x1 ;  /* 0x000000040000795c */ /* 0x000fe20000300000 */
.L_x_18:
[----:B------:R-:W-:Y:S01]  /*1cf0*/  ULEA UR6, UR5, UR14, 0x3 ;  /* 0x0000000e05067291 */ /* 0x000fe2000f8e183f */
[----:B------:R-:W-:-:S05]  /*1d00*/  IMAD.U32 R0, RZ, RZ, UR4 ;  /* 0x00000004ff007e24 */ /* 0x000fca000f8e00ff */
[----:B------:R-:W-:-:S04]  /*1d10*/  SHF.L.U32 R0, R0, 0x1f, RZ ;  /* 0x0000001f00007819 */ /* 0x000fc800000006ff */
[----:B------:R0:W1:Y:S01]  /*1d20*/  SYNCS.PHASECHK.TRANS64.TRYWAIT P1, [UR6], R0 ;  /* 0x00000000ff0075a7 */ /* 0x0000620008020146 */
[----:B------:R-:W-:Y:S05]  /*1d30*/  @!P2 BRA `(.L_x_19) ;  /* 0x000000000004a947 */ /* 0x000fea0003800000 */
[----:B------:R-:W-:Y:S01]  /*1d40*/  BPT.TRAP 0x1 ;  /* 0x000000040000795c */ /* 0x000fe20000300000 */
.L_x_19:
[----:B-1----:R-:W-:Y:S05]  /*1d50*/  @P1 BRA `(.L_x_20) ;  /* 0x0000000000081947 */ /* 0x002fea0003800000 */
[----:B------:R-:W1:Y:S02]  /*1d60*/  SYNCS.PHASECHK.TRANS64.TRYWAIT P1, [UR6], R0 ;  /* 0x00000000ff0075a7 */ /* 0x000e640008020146 */
[----:B-1----:R-:W-:Y:S05]  /*1d70*/  @!P1 BRA `(.L_x_21) ;  /* 0x000000e000b89947 */ /* 0x002fea0003800000 */
.L_x_20:
[----:B------:R2:W-:Y:S01]  /*1d80*/  STL [R1+0x74], RZ ;  /* 0x000074ff01007387 */ /* 0x0005e20000100800 */
[----:B------:R-:W-:Y:S01]  /*1d90*/  UIADD3 UR6, UR14, 0x3100, URZ ;  /* 0x000031000e067890 */ /* 0x000fe2000fffe03f */
[----:B------:R-:W-:Y:S01]  /*1da0*/  WARPGROUP.ARRIVE ;  /* 0x00000000000079c5 */ /* 0x000fe20000000000 */
[----:B------:R-:W-:Y:S01]  /*1db0*/  ULDC UR7, c[0x0][0x50c] ;  /* 0x0001430000077ab9 */ /* 0x000fe20000000800 */
[----:B------:R2:W-:Y:S01]  /*1dc0*/  STL [R1+0x70], RZ ;  /* 0x000070ff01007387 */ /* 0x0005e20000100800 */
[----:B------:R-:W-:Y:S01]  /*1dd0*/  UISETP.NE.AND UP0, UPT, UR7, 0x1, UPT ;  /* 0x000000010700788c */ /* 0x000fe2000bf05270 */
[----:B01----:R-:W-:Y:S01]  /*1de0*/  IMAD.MOV.U32 R0, RZ, RZ, RZ ;  /* 0x000000ffff007224 */ /* 0x003fe200078e00ff */
[----:B------:R-:W-:Y:S01]  /*1df0*/  USHF.R.U32.HI UR6, URZ, 0x4, UR6 ;  /* 0x000000043f067899 */ /* 0x000fe20008011606 */
[----:B------:R2:W-:Y:S01]  /*1e00*/  STL [R1+0x6c], RZ ;  /* 0x00006cff01007387 */ /* 0x0005e20000100800 */
[----:B------:R-:W-:Y:S01]  /*1e10*/  USEL UR7, URZ, 0x1, UP0 ;  /* 0x000000013f077887 */ /* 0x000fe20008000000 */
[----:B------:R-:W-:Y:S01]  /*1e20*/  CS2R R2, SRZ ;  /* 0x0000000000027805 */ /* 0x000fe2000001ff00 */
[----:B------:R-:W-:Y:S01]  /*1e30*/  ULOP3.LUT UR6, UR6, 0x3fff, URZ, 0xc0, !UPT ;  /* 0x00003fff06067892 */ /* 0x000fe2000f8ec03f */
[----:B------:R2:W-:Y:S01]  /*1e40*/  STL [R1+0x68], RZ ;  /* 0x000068ff01007387 */ /* 0x0005e20000100800 */
[----:B------:R-:W-:Y:S01]  /*1e50*/  ULOP3.LUT UR8, UR15, 0x10000, URZ, 0xfc, !UPT ;  /* 0x000100000f087892 */ /* 0x000fe2000f8efc3f */
[----:B------:R-:W-:Y:S01]  /*1e60*/  CS2R R4, SRZ ;  /* 0x0000000000047805 */ /* 0x000fe2000001ff00 */
[----:B------:R-:W-:Y:S01]  /*1e70*/  ULOP3.LUT UR6, UR6, 0x10000, URZ, 0xfc, !UPT ;  /* 0x0001000006067892 */ /* 0x000fe2000f8efc3f */
[----:B------:R2:W-:Y:S01]  /*1e80*/  STL [R1+0x64], RZ ;  /* 0x000064ff01007387 */ /* 0x0005e20000100800 */
[----:B------:R-:W-:Y:S01]  /*1e90*/  ISETP.NE.AND P1, PT, RZ, UR7, PT ;  /* 0x00000007ff007c0c */ /* 0x000fe2000bf25270 */
[----:B------:R-:W-:Y:S01]  /*1ea0*/  ULEA UR8, UR5, UR8, 0x8 ;  /* 0x0000000805087291 */ /* 0x000fe2000f8e403f */
[----:B------:R-:W-:Y:S01]  /*1eb0*/  CS2R R6, SRZ ;  /* 0x0000000000067805 */ /* 0x000fe2000001ff00 */
[----:B------:R2:W-:Y:S01]  /*1ec0*/  STL [R1+0x60], RZ ;  /* 0x000060ff01007387 */ /* 0x0005e20000100800 */
[----:B------:R-:W-:Y:S01]  /*1ed0*/  ULEA UR10, UR5, UR6, 0x9 ;  /* 0x00000006050a7291 */ /* 0x000fe2000f8e483f */
[----:B------:R-:W-:Y:S01]  /*1ee0*/  CS2R R8, SRZ ;  /* 0x0000000000087805 */ /* 0x000fe2000001ff00 */
[----:B------:R-:W-:Y:S01]  /*1ef0*/  UMOV UR9, 0xc0000010 ;  /* 0xc000001000097882 */ /* 0x000fe20000000000 */
[----:B------:R2:W-:Y:S01]  /*1f00*/  STL [R1+0x5c], RZ ;  /* 0x00005cff01007387 */ /* 0x0005e20000100800 */
[----:B------:R-:W-:Y:S01]  /*1f10*/  UMOV UR11, 0xc0000010 ;  /* 0xc0000010000b7882 */ /* 0x000fe20000000000 */
[----:B------:R-:W-:Y:S01]  /*1f20*/  UMOV UR6, 0x1 ;  /* 0x0000000100067882 */ /* 0x000fe20000000000 */
[----:B------:R-:W-:Y:S01]  /*1f30*/  CS2R R10, SRZ ;  /* 0x00000000000a7805 */ /* 0x000fe2000001ff00 */
[----:B------:R2:W-:Y:S01]  /*1f40*/  STL [R1+0x58], RZ ;  /* 0x000058ff01007387 */ /* 0x0005e20000100800 */
[----:B------:R-:W-:Y:S01]  /*1f50*/  CS2R R12, SRZ ;  /* 0x00000000000c7805 */ /* 0x000fe2000001ff00 */
[----:B------:R-:W-:Y:S01]  /*1f60*/  QGMMA.64x256x32.F32.E5M2.E5M2 R24, gdesc[UR8], RZ, !UPT, gsb0 ;  /* 0x03e00000081879f3 */ /* 0x000fe2000c0038ff */
        /* <DEDUP_REMOVED lines=55> */
[----:B------:R-:W-:Y:S01]  /*22e0*/  CS2R R224, SRZ ;  /* 0x0000000000e07805 */ /* 0x000fe2000001ff00 */
[----:B------:R-:W-:Y:S01]  /*22f0*/  IMAD.MOV.U32 R226, RZ, RZ, RZ ;  /* 0x000000ffffe27224 */ /* 0x000fe200078e00ff */
[----:B------:R2:W-:Y:S04]  /*2300*/  STL [R1+0x1c], RZ ;  /* 0x00001cff01007387 */ /* 0x0005e80000100800 */
[----:B------:R2:W-:Y:S04]  /*2310*/  STL [R1+0x18], RZ ;  /* 0x000018ff01007387 */ /* 0x0005e80000100800 */
[----:B------:R2:W-:Y:S04]  /*2320*/  STL [R1+0x14], RZ ;  /* 0x000014ff01007387 */ /* 0x0005e80000100800 */
[----:B------:R2:W-:Y:S04]  /*2330*/  STL [R1+0x10], RZ ;  /* 0x000010ff01007387 */ /* 0x0005e80000100800 */
[----:B------:R2:W-:Y:S04]  /*2340*/  STL [R1+0xc], RZ ;  /* 0x00000cff01007387 */ /* 0x0005e80000100800 */
[----:B------:R2:W-:Y:S04]  /*2350*/  STL [R1+0x8], RZ ;  /* 0x000008ff01007387 */ /* 0x0005e80000100800 */
[----:B------:R2:W-:Y:S04]  /*2360*/  STL [R1+0x4], RZ ;  /* 0x000004ff01007387 */ /* 0x0005e80000100800 */
[----:B------:R2:W-:Y:S01]  /*2370*/  STL [R1], RZ ;  /* 0x000000ff01007387 */ /* 0x0005e20000100800 */
[----:B------:R-:W-:Y:S05]  /*2380*/  @!P1 BRA `(.L_x_22) ;  /* 0x0000000800809947 */ /* 0x000fea0003800000 */
[----:B------:R-:W-:Y:S02]  /*2390*/  WARPGROUP.DEPBAR.LE gsb0, 0x0 ;  /* 0x00008000000079c5 */ /* 0x000fe40000010000 */
[----:B------:R-:W-:-:S01]  /*23a0*/  FADD R227, RZ, R122 ;  /* 0x0000007affe37221 */ /* 0x000fc20000000000 */
[----:B------:R-:W-:Y:S01]  /*23b0*/  FADD R226, RZ, R24 ;  /* 0x00000018ffe27221 */ /* 0x000fe20000000000 */
[----:B------:R-:W-:-:S01]  /*23c0*/  FADD R225, RZ, R25 ;  /* 0x00000019ffe17221 */ /* 0x000fc20000000000 */
[----:B------:R-:W-:Y:S01]  /*23d0*/  FADD R224, RZ, R26 ;  /* 0x0000001affe07221 */ /* 0x000fe20000000000 */
[----:B------:R-:W-:-:S01]  /*23e0*/  FADD R223, RZ, R27 ;  /* 0x0000001bffdf7221 */ /* 0x000fc20000000000 */
[----:B------:R0:W-:Y:S01]  /*23f0*/  STL [R1], R227 ;  /* 0x000000e301007387 */ /* 0x0001e20000100800 */
[----:B------:R-:W-:-:S01]  /*2400*/  FADD R222, RZ, R28 ;  /* 0x0000001cffde7221 */ /* 0x000fc20000000000 */
[----:B------:R-:W-:Y:S01]  /*2410*/  FADD R221, RZ, R29 ;  /* 0x0000001dffdd7221 */ /* 0x000fe20000000000 */
[----:B------:R-:W-:-:S01]  /*2420*/  FADD R220, RZ, R30 ;  /* 0x0000001effdc7221 */ /* 0x000fc20000000000 */
[----:B------:R-:W-:Y:S01]  /*2430*/  FADD R219, RZ, R31 ;  /* 0x0000001fffdb7221 */ /* 0x000fe20000000000 */
[----:B------:R-:W-:-:S01]  /*2440*/  FADD R218, RZ, R32 ;  /* 0x00000020ffda7221 */ /* 0x000fc20000000000 */
[----:B------:R-:W-:Y:S01]  /*2450*/  FADD R217, RZ, R33 ;  /* 0x00000021ffd97221 */ /* 0x000fe20000000000 */
[----:B------:R-:W-:-:S01]  /*2460*/  FADD R216, RZ, R34 ;  /* 0x00000022ffd87221 */ /* 0x000fc20000000000 */
[----:B------:R-:W-:Y:S01]  /*2470*/  FADD R215, RZ, R35 ;  /* 0x00000023ffd77221 */ /* 0x000fe20000000000 */
[----:B------:R-:W-:-:S01]  /*2480*/  FADD R214, RZ, R36 ;  /* 0x00000024ffd67221 */ /* 0x000fc20000000000 */
[----:B0-----:R-:W-:Y:S01]  /*2490*/  FADD R227, RZ, R123 ;  /* 0x0000007bffe37221 */ /* 0x001fe20000000000 */
[----:B------:R-:W-:-:S01]  /*24a0*/  FADD R213, RZ, R37 ;  /* 0x00000025ffd57221 */ /* 0x000fc20000000000 */
[----:B------:R-:W-:Y:S01]  /*24b0*/  FADD R212, RZ, R38 ;  /* 0x00000026ffd47221 */ /* 0x000fe20000000000 */
[----:B------:R-:W-:-:S01]  /*24c0*/  FADD R211, RZ, R39 ;  /* 0x00000027ffd37221 */ /* 0x000fc20000000000 */
[----:B------:R-:W-:Y:S01]  /*24d0*/  FADD R210, RZ, R40 ;  /* 0x00000028ffd27221 */ /* 0x000fe20000000000 */
[----:B------:R0:W-:Y:S01]  /*24e0*/  STL [R1+0x4], R227 ;  /* 0x000004e301007387 */ /* 0x0001e20000100800 */
        /* <DEDUP_REMOVED lines=93> */
[----:B------:R-:W-:Y:S01]  /*2ac0*/  UMOV UR6, URZ ;  /* 0x0000003f00067c82 */ /* 0x000fe20008000000 */
[----:B0-----:R-:W-:-:S05]  /*2ad0*/  FADD R227, RZ, R130 ;  /* 0x00000082ffe37221 */ /* 0x001fca0000000000 */
[----:B------:R0:W-:Y:S02]  /*2ae0*/  STL [R1+0x20], R227 ;  /* 0x000020e301007387 */ /* 0x0001e40000100800 */
        /* <DEDUP_REMOVED lines=42> */
.L_x_22:
[----:B------:R-:W-:-:S04]  /*2d90*/  UIADD3 UR16, UR5, 0x1, URZ ;  /* 0x0000000105107890 */ /* 0x000fc8000fffe03f */
[----:B------:R-:W-:-:S04]  /*2da0*/  UISETP.NE.AND UP0, UPT, UR16, 0x3, UPT ;  /* 0x000000031000788c */ /* 0x000fc8000bf05270 */
[----:B------:R-:W-:Y:S02]  /*2db0*/  USEL UR8, URZ, 0x1, UP0 ;  /* 0x000000013f087887 */ /* 0x000fe40008000000 */
[----:B------:R-:W-:Y:S02]  /*2dc0*/  USEL UR16, UR16, URZ, UP0 ;  /* 0x0000003f10107287 */ /* 0x000fe40008000000 */
[----:B------:R-:W-:-:S06]  /*2dd0*/  ULOP3.LUT UR8, UR4, UR8, URZ, 0x3c, !UPT ;  /* 0x0000000804087292 */ /* 0x000fcc000f8e3c3f */
[----:B0-----:R-:W-:Y:S01]  /*2de0*/  IMAD.U32 R227, RZ, RZ, UR8 ;  /* 0x00000008ffe37e24 */ /* 0x001fe2000f8e00ff */
[----:B------:R-:W-:-:S06]  /*2df0*/  UMOV UR8, 0x1 ;  /* 0x0000000100087882 */ /* 0x000fcc0000000000 */
.L_x_17:
[----:B------:R-:W-:-:S04]  /*2e00*/  UISETP.LT.AND UP0, UPT, UR12, 0x1, UPT ;  /* 0x000000010c00788c */ /* 0x000fc8000bf01270 */
[----:B------:R-:W-:-:S04]  /*2e10*/  USEL UR9, UR12, 0x1, UP0 ;  /* 0x000000010c097887 */ /* 0x000fc80008000000 */
[----:B------:R-:W-:-:S04]  /*2e20*/  UIADD3 UR9, UR12, -UR9, URZ ;  /* 0x800000090c097290 */ /* 0x000fc8000fffe03f */
[----:B------:R-:W-:-:S06]  /*2e30*/  UISETP.GE.AND UP0, UPT, UR9, 0x1, UPT ;  /* 0x000000010900788c */ /* 0x000fcc000bf06270 */
[----:B------:R-:W-:-:S13]  /*2e40*/  PLOP3.LUT P1, PT, PT, PT, UP0, 0x80, 0x0 ;  /* 0x000000000000781c */ /* 0x000fda0003f2f008 */
[----:B------:R-:W-:Y:S05]  /*2e50*/  @!P1 BRA `(.L_x_23) ;  /* 0x0000001000809947 */ /* 0x000fea0003800000 */
[----:B------:R-:W-:Y:S01]  /*2e60*/  IMAD.U32 R228, RZ, RZ, UR9 ;  /* 0x00000009ffe47e24 */ /* 0x000fe2000f8e00ff */
[----:B------:R-:W-:Y:S01]  /*2e70*/  UMOV UR17, UR5 ;  /* 0x0000000500117c82 */ /* 0x000fe20008000000 */
[----:B------:R-:W-:-:S05]  /*2e80*/  ULDC UR24, c[0x0][0x50c] ;  /* 0x0001430000187ab9 */ /* 0x000fca0000000800 */
.L_x_31:
[----:B------:R-:W-:-:S06]  /*2e90*/  UISETP.NE.AND UP0, UPT, UR22, 0x3, UPT ;  /* 0x000000031600788c */ /* 0x000fcc000bf05270 */
[----:B------:R-:W-:-:S13]  /*2ea0*/  PLOP3.LUT P2, PT, PT, PT, UP0, 0x80, 0x0 ;  /* 0x000000000000781c */ /* 0x000fda0003f4f008 */
[----:B01---5:R-:W-:Y:S05]  /*2eb0*/  @!P2 BRA `(.L_x_24) ;  /* 0x000000000004a947 */ /* 0x023fea0003800000 */
[----:B------:R-:W-:Y:S01]  /*2ec0*/  BPT.TRAP 0x1 ;  /* 0x000000040000795c */ /* 0x000fe20000300000 */
.L_x_24:
[----:B------:R-:W0:Y:S01]  /*2ed0*/  S2UR UR9, SR_CgaCtaId ;  /* 0x00000000000979c3 */ /* 0x000e220000008800 */
[----:B------:R-:W-:Y:S01]  /*2ee0*/  UMOV UR14, 0x400 ;  /* 0x00000400000e7882 */ /* 0x000fe20000000000 */
[----:B------:R-:W-:Y:S01]  /*2ef0*/  SHF.L.U32 R229, R227, 0x1f, RZ ;  /* 0x0000001fe3e57819 */ /* 0x000fe200000006ff */
[----:B0-----:R-:W-:-:S04]  /*2f00*/  ULEA UR14, UR9, UR14, 0x18 ;  /* 0x0000000e090e7291 */ /* 0x001fc8000f8ec03f */
[----:B------:R-:W-:-:S09]  /*2f10*/  ULEA UR9, UR16, UR14, 0x3 ;  /* 0x0000000e10097291 */ /* 0x000fd2000f8e183f */
[----:B------:R0:W1:Y:S01]  /*2f20*/  SYNCS.PHASECHK.TRANS64.TRYWAIT P1, [UR9], R229 ;  /* 0x000000e5ff0075a7 */ /* 0x0000620008020149 */
[----:B------:R-:W-:Y:S05]  /*2f30*/  @!P2 BRA `(.L_x_25) ;  /* 0x000000000004a947 */ /* 0x000fea0003800000 */
[----:B------:R-:W-:Y:S01]  /*2f40*/  BPT.TRAP 0x1 ;  /* 0x000000040000795c */ /* 0x000fe20000300000 */
.L_x_25:
[----:B-1----:R-:W-:Y:S05]  /*2f50*/  @P1 BRA `(.L_x_26) ;  /* 0x0000000000081947 */ /* 0x002fea0003800000 */
[----:B------:R-:W1:Y:S02]  /*2f60*/  SYNCS.PHASECHK.TRANS64.TRYWAIT P1, [UR9], R229 ;  /* 0x000000e5ff0075a7 */ /* 0x000e640008020149 */
[----:B-1----:R-:W-:Y:S05]  /*2f70*/  @!P1 BRA `(.L_x_27) ;  /* 0x000000d000509947 */ /* 0x002fea0003800000 */
.L_x_26:
[----:B------:R-:W-:Y:S01]  /*2f80*/  UIADD3 UR9, UR14, 0x3100, URZ ;  /* 0x000031000e097890 */ /* 0x000fe2000fffe03f */
[----:B------:R-:W-:Y:S01]  /*2f90*/  WARPGROUP.ARRIVE ;  /* 0x00000000000079c5 */ /* 0x000fe20000000000 */
[----:B------:R-:W-:Y:S02]  /*2fa0*/  UISETP.NE.AND UP0, UPT, UR7, URZ, UPT ;  /* 0x0000003f0700728c */ /* 0x000fe4000bf05270 */
[----:B------:R-:W-:Y:S02]  /*2fb0*/  USHF.R.U32.HI UR9, URZ, 0x4, UR9 ;  /* 0x000000043f097899 */ /* 0x000fe40008011609 */
[----:B------:R-:W-:Y:S02]  /*2fc0*/  USEL UR8, UR8, URZ, !UP0 ;  /* 0x0000003f08087287 */ /* 0x000fe4000c000000 */
[----:B------:R-:W-:Y:S02]  /*2fd0*/  ULOP3.LUT UR9, UR9, 0x3fff, URZ, 0xc0, !UPT ;  /* 0x00003fff09097892 */ /* 0x000fe4000f8ec03f */
[----:B------:R-:W-:-:S02]  /*2fe0*/  ULOP3.LUT UR7, UR15, 0x10000, URZ, 0xfc, !UPT ;  /* 0x000100000f077892 */ /* 0x000fc4000f8efc3f */
[----:B------:R-:W-:Y:S02]  /*2ff0*/  ULOP3.LUT UR9, UR9, 0x10000, URZ, 0xfc, !UPT ;  /* 0x0001000009097892 */ /* 0x000fe4000f8efc3f */
[----:B------:R-:W-:Y:S02]  /*3000*/  UISETP.NE.U32.AND UP0, UPT, UR8, URZ, UPT ;  /* 0x0000003f0800728c */ /* 0x000fe4000bf05070 */
[----:B------:R-:W-:Y:S02]  /*3010*/  ULEA UR8, UR16, UR7, 0x8 ;  /* 0x0000000710087291 */ /* 0x000fe4000f8e403f */
[----:B------:R-:W-:Y:S01]  /*3020*/  ULEA UR10, UR16, UR9, 0x9 ;  /* 0x00000009100a7291 */ /* 0x000fe2000f8e483f */
[----:B------:R-:W-:Y:S02]  /*3030*/  UMOV UR11, 0xc0000010 ;  /* 0xc0000010000b7882 */ /* 0x000fe40000000000 */
[----:B------:R-:W-:Y:S01]  /*3040*/  UMOV UR9, 0xc0000010 ;  /* 0xc000001000097882 */ /* 0x000fe20000000000 */
[----:B------:R-:W-:-:S05]  /*3050*/  UIADD3 UR6, UR6, 0x1, URZ ;  /* 0x0000000106067890 */ /* 0x000fca000fffe03f */
[----:B------:R-:W-:Y:S01]  /*3060*/  QGMMA.64x256x32.F32.E5M2.E5M2 R24, gdesc[UR8], R24, UP0, gsb0 ;  /* 0x03e00000081879f3 */ /* 0x000fe2000b803818 */
[----:B------:R-:W-:-:S04]  /*3070*/  UISETP.NE.AND UP0, UPT, UR6, UR24, UPT ;  /* 0x000000180600728c */ /* 0x000fc8000bf05270 */
[----:B------:R-:W-:-:S06]  /*3080*/  USEL UR7, URZ, 0x1, UP0 ;  /* 0x000000013f077887 */ /* 0x000fcc0008000000 */
[----:B------:R-:W-:Y:S01]  /*3090*/  ISETP.NE.AND P1, PT, RZ, UR7, PT ;  /* 0x00000007ff007c0c */ /* 0x000fe2000bf25270 */
[----:B------:R-:W-:-:S12]  /*30a0*/  WARPGROUP.DEPBAR.LE gsb0, 0x1 ;  /* 0x00008000000079c5 */ /* 0x000fd80000010100 */
[----:B------:R-:W-:Y:S05]  /*30b0*/  @!P1 BRA `(.L_x_28) ;  /* 0x0000000c00809947 */ /* 0x000fea0003800000 */
[----:B------:R-:W-:Y:S02]  /*30c0*/  WARPGROUP.DEPBAR.LE gsb0, 0x0 ;  /* 0x00008000000079c5 */ /* 0x000fe40000010000 */
[----:B------:R-:W-:-:S01]  /*30d0*/  FADD R226, R24, R226 ;  /* 0x000000e218e27221 */ /* 0x000fc20000000000 */
[----:B------:R-:W-:Y:S01]  /*30e0*/  FADD R225, R25, R225 ;  /* 0x000000e119e17221 */ /* 0x000fe20000000000 */
[----:B------:R1:W-:Y:S01]  /*30f0*/  STL [R1+0x8c], R227 ;  /* 0x00008ce301007387 */ /* 0x0003e20000100800 */
[----:B------:R-:W-:-:S01]  /*3100*/  FADD R224, R26, R224 ;  /* 0x000000e01ae07221 */ /* 0x000fc20000000000 */
[----:B------:R-:W-:Y:S01]  /*3110*/  FADD R223, R27, R223 ;  /* 0x000000df1bdf7221 */ /* 0x000fe20000000000 */
[----:B------:R-:W-:-:S01]  /*3120*/  FADD R222, R28, R222 ;  /* 0x000000de1cde7221 */ /* 0x000fc20000000000 */
[----:B------:R-:W-:Y:S01]  /*3130*/  FADD R221, R29, R221 ;  /* 0x000000dd1ddd7221 */ /* 0x000fe20000000000 */
[----:B-1----:R-:W3:Y:S04]  /*3140*/  LDL.LU R227, [R1+0x30] ;  /* 0x0000300001e37983 */ /* 0x002ee80000300800 */
[----:B------:R1:W-:Y:S01]  /*3150*/  STL [R1+0x90], R226 ;  /* 0x000090e201007387 */ /* 0x0003e20000100800 */
[----:B------:R-:W-:-:S01]  /*3160*/  FADD R220, R30, R220 ;  /* 0x000000dc1edc7221 */ /* 0x000fc20000000000 */
[----:B------:R-:W-:-:S02]  /*3170*/  FADD R219, R31, R219 ;  /* 0x000000db1fdb7221 */ /* 0x000fc40000000000 */
[----:B-1----:R-:W4:Y:S04]  /*3180*/  LDL.LU R226, [R1+0x2c] ;  /* 0x00002c0001e27983 */ /* 0x002f280000300800 */
[----:B------:R1:W-:Y:S01]  /*3190*/  STL [R1+0x94], R225 ;  /* 0x000094e101007387 */ /* 0x0003e20000100800 */
[----:B------:R-:W-:-:S03]  /*31a0*/  FADD R218, R32, R218 ;  /* 0x000000da20da7221 */ /* 0x000fc60000000000 */
[----:B-1----:R-:W2:Y:S04]  /*31b0*/  LDL.LU R225, [R1+0x28] ;  /* 0x0000280001e17983 */ /* 0x002ea80000300800 */
        /* <DEDUP_REMOVED lines=9> */
[----:B------:R1:W-:Y:S04]  /*3250*/  STL [R1+0xa4], R221 ;  /* 0x0000a4dd01007387 */ /* 0x0003e80000100800 */
        /* <DEDUP_REMOVED lines=12> */
[----:B-1----:R-:W2:Y:S01]  /*3320*/  LDL.LU R215, [R1] ;  /* 0x0000000001d77983 */ /* 0x002ea20000300800 */
[----:B------:R-:W-:-:S01]  /*3330*/  FADD R214, R36, R214 ;  /* 0x000000d624d67221 */ /* 0x000fc20000000000 */
[----:B------:R-:W-:Y:S01]  /*3340*/  FADD R213, R37, R213 ;  /* 0x000000d525d57221 */ /* 0x000fe20000000000 */
[----:B------:R-:W-:-:S01]  /*3350*/  FADD R212, R38, R212 ;  /* 0x000000d426d47221 */ /* 0x000fc20000000000 */
[----:B------:R-:W-:Y:S01]  /*3360*/  FADD R211, R39, R211 ;  /* 0x000000d327d37221 */ /* 0x000fe20000000000 */
[----:B------:R-:W-:-:S01]  /*3370*/  FADD R210, R40, R210 ;  /* 0x000000d228d27221 */ /* 0x000fc20000000000 */
[----:B------:R-:W-:Y:S01]  /*3380*/  STL [R1+0xc0], R214 ;  /* 0x0000c0d601007387 */ /* 0x000fe20000100800 */
        /* <DEDUP_REMOVED lines=11> */
[----:B------:R1:W-:Y:S01]  /*3440*/  STL [R1+0xcc], R211 ;  /* 0x0000ccd301007387 */ /* 0x0003e20000100800 */
[----:B------:R-:W-:-:S01]  /*3450*/  FADD R200, R50, R200 ;  /* 0x000000c832c87221 */ /* 0x000fc20000000000 */
[----:B------:R-:W-:Y:S01]  /*3460*/  FADD R199, R51, R199 ;  /* 0x000000c733c77221 */ /* 0x000fe20000000000 */
        /* <DEDUP_REMOVED lines=69> */
[----:B-----5:R-:W-:Y:S01]  /*38c0*/  FADD R0, R121, R0 ;  /* 0x0000000079007221 */ /* 0x020fe20000000000 */
[----:B---3--:R-:W-:-:S01]  /*38d0*/  FADD R227, R134, R227 ;  /* 0x000000e386e37221 */ /* 0x008fc20000000000 */
[----:B----4-:R-:W-:Y:S01]  /*38e0*/  FADD R226, R133, R226 ;  /* 0x000000e285e27221 */ /* 0x010fe20000000000 */
[----:B--2---:R-:W-:-:S01]  /*38f0*/  FADD R225, R132, R225 ;  /* 0x000000e184e17221 */ /* 0x004fc20000000000 */
        /* <DEDUP_REMOVED lines=9> */
[----:B------:R-:W-:-:S05]  /*3990*/  FADD R215, R122, R215 ;  /* 0x000000d77ad77221 */ /* 0x000fca0000000000 */
[----:B------:R2:W-:Y:S04]  /*39a0*/  STL [R1], R215 ;  /* 0x000000d701007387 */ /* 0x0005e80000100800 */
[----:B------:R3:W-:Y:S04]  /*39b0*/  STL [R1+0x4], R216 ;  /* 0x000004d801007387 */ /* 0x0007e80000100800 */
        /* <DEDUP_REMOVED lines=8> */
[----:B-1----:R-:W4:Y:S04]  /*3a40*/  LDL.LU R211, [R1+0x34] ;  /* 0x0000340001d37983 */ /* 0x002f280000300800 */
[----:B------:R1:W-:Y:S04]  /*3a50*/  STL [R1+0x28], R225 ;  /* 0x000028e101007387 */ /* 0x0003e80000100800 */
[----:B------:R-:W4:Y:S04]  /*3a60*/  LDL.LU R212, [R1+0x38] ;  /* 0x0000380001d47983 */ /* 0x000f280000300800 */
[----:B------:R1:W-:Y:S04]  /*3a70*/  STL [R1+0x2c], R226 ;  /* 0x00002ce201007387 */ /* 0x0003e80000100800 */
[----:B------:R-:W4:Y:S04]  /*3a80*/  LDL.LU R213, [R1+0x3c] ;  /* 0x00003c0001d57983 */ /* 0x000f280000300800 */
[----:B------:R1:W-:Y:S04]  /*3a90*/  STL [R1+0x30], R227 ;  /* 0x000030e301007387 */ /* 0x0003e80000100800 */
[----:B------:R-:W4:Y:S04]  /*3aa0*/  LDL.LU R214, [R1+0x40] ;  /* 0x0000400001d67983 */ /* 0x000f280000300800 */
[----:B--2---:R-:W2:Y:S04]  /*3ab0*/  LDL.LU R215, [R1+0x44] ;  /* 0x0000440001d77983 */ /* 0x004ea80000300800 */
[----:B---3--:R-:W3:Y:S04]  /*3ac0*/  LDL.LU R216, [R1+0x48] ;  /* 0x0000480001d87983 */ /* 0x008ee80000300800 */
[----:B----4-:R-:W4:Y:S04]  /*3ad0*/  LDL.LU R217, [R1+0x4c] ;  /* 0x00004c0001d97983 */ /* 0x010f280000300800 */
[----:B0-----:R-:W4:Y:S04]  /*3ae0*/  LDL.LU R218, [R1+0x50] ;  /* 0x0000500001da7983 */ /* 0x001f280000300800 */
[----:B------:R-:W4:Y:S04]  /*3af0*/  LDL.LU R219, [R1+0x54] ;  /* 0x0000540001db7983 */ /* 0x000f280000300800 */
[----:B------:R-:W4:Y:S04]  /*3b00*/  LDL.LU R220, [R1+0x58] ;  /* 0x0000580001dc7983 */ /* 0x000f280000300800 */
[----:B------:R-:W4:Y:S04]  /*3b10*/  LDL.LU R221, [R1+0x5c] ;  /* 0x00005c0001dd7983 */ /* 0x000f280000300800 */
[----:B------:R-:W4:Y:S04]  /*3b20*/  LDL.LU R222, [R1+0x60] ;  /* 0x0000600001de7983 */ /* 0x000f280000300800 */
[----:B------:R-:W4:Y:S04]  /*3b30*/  LDL.LU R223, [R1+0x64] ;  /* 0x0000640001df7983 */ /* 0x000f280000300800 */
[----:B------:R-:W4:Y:S04]  /*3b40*/  LDL.LU R224, [R1+0x68] ;  /* 0x0000680001e07983 */ /* 0x000f280000300800 */
[----:B-1----:R-:W4:Y:S04]  /*3b50*/  LDL.LU R225, [R1+0x6c] ;  /* 0x00006c0001e17983 */ /* 0x002f280000300800 */
[----:B------:R-:W4:Y:S04]  /*3b60*/  LDL.LU R226, [R1+0x70] ;  /* 0x0000700001e27983 */ /* 0x000f280000300800 */
[----:B------:R-:W4:Y:S01]  /*3b70*/  LDL.LU R227, [R1+0x74] ;  /* 0x0000740001e37983 */ /* 0x000f220000300800 */
[----:B------:R-:W-:-:S05]  /*3b80*/  FADD R211, R135, R211 ;  /* 0x000000d387d37221 */ /* 0x000fca0000000000 */
[----:B------:R0:W-:Y:S01]  /*3b90*/  STL [R1+0x34], R211 ;  /* 0x000034d301007387 */ /* 0x0001e20000100800 */
[----:B------:R-:W-:-:S03]  /*3ba0*/  FADD R212, R136, R212 ;  /* 0x000000d488d47221 */ /* 0x000fc60000000000 */
[----:B0-----:R1:W5:Y:S01]  /*3bb0*/  LDL.LU R211, [R1+0xcc] ;  /* 0x0000cc0001d37983 */ /* 0x0013620000300800 */
[----:B------:R-:W-:-:S03]  /*3bc0*/  FADD R213, R137, R213 ;  /* 0x000000d589d57221 */ /* 0x000fc60000000000 */
[----:B------:R0:W-:Y:S01]  /*3bd0*/  STL [R1+0x38], R212 ;  /* 0x000038d401007387 */ /* 0x0001e20000100800 */
[----:B------:R-:W-:-:S01]  /*3be0*/  FADD R214, R138, R214 ;  /* 0x000000d68ad67221 */ /* 0x000fc20000000000 */
[----:B--2---:R-:W-:Y:S02]  /*3bf0*/  FADD R215, R139, R215 ;  /* 0x000000d78bd77221 */ /* 0x004fe40000000000 */
[----:B0-----:R1:W5:Y:S01]  /*3c00*/  LDL.LU R212, [R1+0xc8] ;  /* 0x0000c80001d47983 */ /* 0x0013620000300800 */
[----:B---3--:R-:W-:-:S03]  /*3c10*/  FADD R216, R140, R216 ;  /* 0x000000d88cd87221 */ /* 0x008fc60000000000 */
[----:B------:R0:W-:Y:S01]  /*3c20*/  STL [R1+0x3c], R213 ;  /* 0x00003cd501007387 */ /* 0x0001e20000100800 */
[----:B----4-:R-:W-:-:S03]  /*3c30*/  FADD R217, R141, R217 ;  /* 0x000000d98dd97221 */ /* 0x010fc60000000000 */
[----:B0-----:R1:W5:Y:S01]  /*3c40*/  LDL.LU R213, [R1+0xc4] ;  /* 0x0000c40001d57983 */ /* 0x0013620000300800 */
[----:B------:R-:W-:-:S03]  /*3c50*/  FADD R218, R142, R218 ;  /* 0x000000da8eda7221 */ /* 0x000fc60000000000 */
[----:B------:R0:W-:Y:S01]  /*3c60*/  STL [R1+0x40], R214 ;  /* 0x000040d601007387 */ /* 0x0001e20000100800 */
[----:B------:R-:W-:-:S01]  /*3c70*/  FADD R219, R143, R219 ;  /* 0x000000db8fdb7221 */ /* 0x000fc20000000000 */
[----:B------:R-:W-:Y:S02]  /*3c80*/  FADD R220, R144, R220 ;  /* 0x000000dc90dc7221 */ /* 0x000fe40000000000 */
[----:B0-----:R1:W5:Y:S04]  /*3c90*/  LDL.LU R214, [R1+0xc0] ;  /* 0x0000c00001d67983 */ /* 0x0013680000300800 */
[----:B------:R0:W-:Y:S01]  /*3ca0*/  STL [R1+0x44], R215 ;  /* 0x000044d701007387 */ /* 0x0001e20000100800 */
[----:B------:R-:W-:-:S01]  /*3cb0*/  FADD R221, R145, R221 ;  /* 0x000000dd91dd7221 */ /* 0x000fc20000000000 */
[----:B------:R-:W-:-:S02]  /*3cc0*/  FADD R222, R146, R222 ;  /* 0x000000de92de7221 */ /* 0x000fc40000000000 */
[----:B0-----:R1:W5:Y:S04]  /*3cd0*/  LDL.LU R215, [R1+0xbc] ;  /* 0x0000bc0001d77983 */ /* 0x0013680000300800 */
[----:B------:R0:W-:Y:S01]  /*3ce0*/  STL [R1+0x48], R216 ;  /* 0x000048d801007387 */ /* 0x0001e20000100800 */
[----:B------:R-:W-:-:S03]  /*3cf0*/  FADD R223, R147, R223 ;  /* 0x000000df93df7221 */ /* 0x000fc60000000000 */
        /* <DEDUP_REMOVED lines=13> */
[----:B------:R0:W-:Y:S04]  /*3dd0*/  STL [R1+0x5c], R221 ;  /* 0x00005cdd01007387 */ /* 0x0001e80000100800 */
        /* <DEDUP_REMOVED lines=12> */
[----:B0-----:R1:W5:Y:S01]  /*3ea0*/  LDL.LU R227, [R1+0x8c] ;  /* 0x00008c0001e37983 */ /* 0x0013620000300800 */
[----:B------:R-:W-:-:S05]  /*3eb0*/  UMOV UR6, URZ ;  /* 0x0000003f00067c82 */ /* 0x000fca0008000000 */
.L_x_28:
[----:B------:R-:W-:Y:S05]  /*3ec0*/  @!P2 BRA `(.L_x_29) ;  /* 0x000000000004a947 */ /* 0x000fea0003800000 */
[----:B------:R-:W-:Y:S01]  /*3ed0*/  BPT.TRAP 0x1 ;  /* 0x000000040000795c */ /* 0x000fe20000300000 */
.L_x_29:
[----:B-----5:R3:W-:Y:S04]  /*3ee0*/  STL [R1+0x8c], R0 ;  /* 0x00008c0001007387 */ /* 0x0207e80000100800 */
[----:B---3--:R-:W3:Y:S01]  /*3ef0*/  LDL R0, [R1+0x78] ;  /* 0x0000780001007983 */ /* 0x008ee20000100800 */
[----:B0-----:R-:W-:-:S05]  /*3f00*/  IMAD.U32 R229, RZ, RZ, UR17 ;  /* 0x00000011ffe57e24 */ /* 0x001fca000f8e00ff */
[----:B------:R-:W-:-:S05]  /*3f10*/  @P0 LEA R229, R229, UR14, 0x3 ;  /* 0x0000000ee5e50c11 */ /* 0x000fca000f8e18ff */
[----:B------:R-:W-:Y:S01]  /*3f20*/  @P0 VIADD R229, R229, 0x18 ;  /* 0x00000018e5e50836 */ /* 0x000fe20000000000 */
[----:B------:R-:W-:-:S06]  /*3f30*/  UISETP.GT.U32.AND UP0, UPT, UR13, 0x1, UPT ;  /* 0x000000010d00788c */ /* 0x000fcc000bf04070 */
[----:B------:R-:W-:Y:S02]  /*3f40*/  PLOP3.LUT P1, PT, PT, PT, UP0, 0x80, 0x0 ;  /* 0x000000000000781c */ /* 0x000fe40003f2f008 */
[----:B---3--:R-:W-:Y:S02]  /*3f50*/  @P0 PRMT R229, R0, 0x654, R229 ;  /* 0x0000065400e50816 */ /* 0x008fe400000000e5 */
[----:B------:R0:W5:Y:S02]  /*3f60*/  LDL.LU R0, [R1+0x8c] ;  /* 0x00008c0001007983 */ /* 0x0001640000300800 */
[----:B------:R0:W-:Y:S07]  /*3f70*/  @P0 SYNCS.ARRIVE.TRANS64.RED.A1T0 RZ, [R229+URZ], RZ ;  /* 0x000000ffe5ff09a7 */ /* 0x0001ee000810043f */
[----:B------:R-:W-:Y:S05]  /*3f80*/  @P1 BRA `(.L_x_30) ;  /* 0x0000000000041947 */ /* 0x000fea0003800000 */
[----:B------:R-:W-:Y:S01]  /*3f90*/  BPT.TRAP 0x1 ;  /* 0x000000040000795c */ /* 0x000fe20000300000 */
.L_x_30:
[----:B------:R-:W-:Y:S01]  /*3fa0*/  UIADD3 UR16, UR16, 0x1, URZ ;  /* 0x0000000110107890 */ /* 0x000fe2000fffe03f */
[C---:B------:R-:W-:Y:S01]  /*3fb0*/  ISETP.GT.AND P1, PT, R228.reuse, 0x1, PT ;  /* 0x00000001e400780c */ /* 0x040fe20003f24270 */
[----:B------:R-:W-:Y:S01]  /*3fc0*/  UIADD3 UR17, UR17, 0x1, URZ ;  /* 0x0000000111117890 */ /* 0x000fe2000fffe03f */
[----:B------:R-:W-:Y:S01]  /*3fd0*/  VIADD R228, R228, 0xffffffff ;  /* 0xffffffffe4e47836 */ /* 0x000fe20000000000 */
[----:B------:R-:W-:Y:S02]  /*3fe0*/  UISETP.NE.AND UP0, UPT, UR16, 0x3, UPT ;  /* 0x000000031000788c */ /* 0x000fe4000bf05270 */
[----:B------:R-:W-:Y:S02]  /*3ff0*/  UISETP.NE.AND UP1, UPT, UR17, 0x3, UPT ;  /* 0x000000031100788c */ /* 0x000fe4000bf25270 */
[----:B------:R-:W-:Y:S02]  /*4000*/  USEL UR8, URZ, 0x1, UP0 ;  /* 0x000000013f087887 */ /* 0x000fe40008000000 */
[----:B------:R-:W-:-:S02]  /*4010*/  USEL UR16, UR16, URZ, UP0 ;  /* 0x0000003f10107287 */ /* 0x000fc40008000000 */
[----:B------:R-:W-:Y:S02]  /*4020*/  USEL UR17, UR17, URZ, UP1 ;  /* 0x0000003f11117287 */ /* 0x000fe40008800000 */
[----:B------:R-:W-:Y:S01]  /*4030*/  LOP3.LUT R227, R227, UR8, RZ, 0x3c, !PT ;  /* 0x00000008e3e37c12 */ /* 0x000fe2000f8e3cff */
[----:B------:R-:W-:Y:S01]  /*4040*/  UMOV UR8, 0x1 ;  /* 0x0000000100087882 */ /* 0x000fe20000000000 */
[----:B------:R-:W-:Y:S08]  /*4050*/  @P1 BRA `(.L_x_31) ;  /* 0xffffffec008c1947 */ /* 0x000ff0000383ffff */
.L_x_23:
[----:B------:R-:W-:-:S04]  /*4060*/  UISETP.NE.AND UP0, UPT, UR6, URZ, UPT ;  /* 0x0000003f0600728c */ /* 0x000fc8000bf05270 */
[----:B------:R-:W-:-:S06]  /*4070*/  USEL UR6, URZ, 0x1, !UP0 ;  /* 0x000000013f067887 */ /* 0x000fcc000c000000 */
[----:B------:R-:W-:-:S13]  /*4080*/  ISETP.NE.AND P1, PT, RZ, UR6, PT ;  /* 0x00000006ff007c0c */ /* 0x000fda000bf25270 */
[----:B------:R-:W-:Y:S05]  /*4090*/  @!P1 BRA `(.L_x_32) ;  /* 0x0000000c00dc9947 */ /* 0x000fea0003800000 */
[----:B------:R-:W3:Y:S04]  /*40a0*/  LDL.LU R227, [R1+0x74] ;  /* 0x0000740001e37983 */ /* 0x000ee80000300800 */
[----:B---3--:R3:W-:Y:S04]  /*40b0*/  STL [R1+0x8c], R227 ;  /* 0x00008ce301007387 */ /* 0x0087e80000100800 */
[----:B---3--:R-:W3:Y:S04]  /*40c0*/  LDL.LU R227, [R1+0x70] ;  /* 0x0000700001e37983 */ /* 0x008ee80000300800 */
        /* <DEDUP_REMOVED lines=55> */
[----:B---3--:R-:W3:Y:S01]  /*4440*/  LDL.LU R227, [R1] ;  /* 0x0000000001e37983 */ /* 0x008ee20000300800 */
[----:B------:R-:W-:-:S02]  /*4450*/  WARPGROUP.DEPBAR.LE gsb0, 0x0 ;  /* 0x00008000000079c5 */ /* 0x000fc40000010000 */
[----:B------:R-:W-:Y:S01]  /*4460*/  FADD R226, R24, R226 ;  /* 0x000000e218e27221 */ /* 0x000fe20000000000 */
        /* <DEDUP_REMOVED lines=96> */
[----:B-----5:R-:W-:Y:S01]  /*4a70*/  FADD R0, R121, R0 ;  /* 0x0000000079007221 */ /* 0x020fe20000000000 */
[----:B---3--:R-:W-:-:S05]  /*4a80*/  FADD R227, R122, R227 ;  /* 0x000000e37ae37221 */ /* 0x008fca0000000000 */
[----:B------:R3:W-:Y:S04]  /*4a90*/  STL [R1], R227 ;  /* 0x000000e301007387 */ /* 0x0007e80000100800 */
[----:B---3--:R-:W3:Y:S02]  /*4aa0*/  LDL.LU R227, [R1+0xfc] ;  /* 0x0000fc0001e37983 */ /* 0x008ee40000300800 */
[----:B---3--:R-:W-:-:S05]  /*4ab0*/  FADD R227, R123, R227 ;  /* 0x000000e37be37221 */ /* 0x008fca0000000000 */
[----:B------:R3:W-:Y:S04]  /*4ac0*/  STL [R1+0x4], R227 ;  /* 0x000004e301007387 */ /* 0x0007e80000100800 */
        /* <DEDUP_REMOVED lines=83> */
[----:B------:R3:W-:Y:S02]  /*5000*/  STL [R1+0x74], R227 ;  /* 0x000074e301007387 */ /* 0x0007e40000100800 */
.L_x_32:
[----:B------:R-:W-:Y:S02]  /*5010*/  WARPGROUP.DEPBAR.LE gsb0, 0x0 ;  /* 0x00008000000079c5 */ /* 0x000fe40000010000 */
[----:B------:R-:W4:Y:S02]  /*5020*/  LDC R24, c[0x0][0x28c] ;  /* 0x0000a300ff187b82 */ /* 0x000f240000000800 */
[----:B----4-:R-:W-:-:S13]  /*5030*/  ISETP.GE.AND P1, PT, R24, 0x1, PT ;  /* 0x000000011800780c */ /* 0x010fda0003f26270 */
[----:B------:R-:W-:Y:S05]  /*5040*/  @!P1 BRA `(.L_x_33) ;  /* 0x00000000005c9947 */ /* 0x000fea0003800000 */
[----:B------:R-:W-:-:S06]  /*5050*/  UISETP.NE.AND UP0, UPT, UR22, 0x3, UPT ;  /* 0x000000031600788c */ /* 0x000fcc000bf05270 */
[----:B------:R-:W-:-:S13]  /*5060*/  PLOP3.LUT P1, PT, PT, PT, UP0, 0x80, 0x0 ;  /* 0x000000000000781c */ /* 0x000fda0003f2f008 */
[----:B------:R-:W-:Y:S05]  /*5070*/  @!P1 BRA `(.L_x_34) ;  /* 0x0000000000049947 */ /* 0x000fea0003800000 */
[----:B------:R-:W-:Y:S01]  /*5080*/  BPT.TRAP 0x1 ;  /* 0x000000040000795c */ /* 0x000fe20000300000 */
.L_x_34:
[----:B------:R-:W-:Y:S04]  /*5090*/  BSSY B0, `(.L_x_35) ;  /* 0x000000e000007945 */ /* 0x000fe80003800000 */
[----:B------:R-:W-:Y:S05]  /*50a0*/  @!P0 BRA `(.L_x_36) ;  /* 0x0000000000308947 */ /* 0x000fea0003800000 */
[----:B---3--:R-:W3:Y:S01]  /*50b0*/  LDL R227, [R1+0x78] ;  /* 0x0000780001e37983 */ /* 0x008ee20000100800 */
[----:B------:R-:W-:-:S04]  /*50c0*/  UISETP.LT.AND UP0, UPT, UR12, 0x1, UPT ;  /* 0x000000010c00788c */ /* 0x000fc8000bf01270 */
[----:B------:R-:W-:-:S04]  /*50d0*/  USEL UR8, UR12, 0x1, UP0 ;  /* 0x000000010c087887 */ /* 0x000fc80008000000 */
[----:B------:R-:W-:-:S04]  /*50e0*/  UIADD3 UR8, UR5, UR12, -UR8 ;  /* 0x0000000c05087290 */ /* 0x000fc8000fffe808 */
[----:B------:R-:W-:-:S04]  /*50f0*/  UIMAD.WIDE.U32 UR6, UR8, -0x55555555, URZ ;  /* 0xaaaaaaab080678a5 */ /* 0x000fc8000f8e003f */
[----:B------:R-:W-:-:S04]  /*5100*/  USHF.R.U32.HI UR6, URZ, 0x1, UR7 ;  /* 0x000000013f067899 */ /* 0x000fc80008011607 */
[----:B------:R-:W-:-:S04]  /*5110*/  UIMAD UR8, UR6, -0x3, UR8 ;  /* 0xfffffffd060878a4 */ /* 0x000fc8000f8e0208 */
[----:B------:R-:W-:-:S04]  /*5120*/  ULEA UR8, UR8, UR14, 0x3 ;  /* 0x0000000e08087291 */ /* 0x000fc8000f8e183f */
[----:B------:R-:W-:-:S06]  /*5130*/  UIADD3 UR8, UR8, 0x18, URZ ;  /* 0x0000001808087890 */ /* 0x000fcc000fffe03f */
[----:B------:R-:W-:-:S05]  /*5140*/  IMAD.U32 R24, RZ, RZ, UR8 ;  /* 0x00000008ff187e24 */ /* 0x000fca000f8e00ff */
[----:B---3--:R-:W-:-:S04]  /*5150*/  PRMT R24, R227, 0x654, R24 ;  /* 0x00000654e3187816 */ /* 0x008fc80000000018 */
[----:B------:R4:W-:Y:S03]  /*5160*/  SYNCS.ARRIVE.TRANS64.RED.A1T0 RZ, [R24+URZ], RZ ;  /* 0x000000ff18ff79a7 */ /* 0x0009e6000810043f */
.L_x_36:
[----:B------:R-:W-:Y:S05]  /*5170*/  BSYNC B0 ;  /* 0x0000000000007941 */ /* 0x000fea0003800000 */
.L_x_35:
[----:B------:R-:W-:-:S06]  /*5180*/  UISETP.GT.U32.AND UP0, UPT, UR13, 0x1, UPT ;  /* 0x000000010d00788c */ /* 0x000fcc000bf04070 */
[----:B------:R-:W-:-:S13]  /*5190*/  PLOP3.LUT P1, PT, PT, PT, UP0, 0x80, 0x0 ;  /* 0x000000000000781c */ /* 0x000fda0003f2f008 */
[----:B------:R-:W-:Y:S05]  /*51a0*/  @P1 BRA `(.L_x_33) ;  /* 0x0000000000041947 */ /* 0x000fea0003800000 */
[----:B------:R-:W-:Y:S01]  /*51b0*/  BPT.TRAP 0x1 ;  /* 0x000000040000795c */ /* 0x000fe20000300000 */
.L_x_33:
[----:B------:R0:W-:Y:S01]  /*51c0*/  STL [R1+0x90], R2 ;  /* 0x0000900201007387 */ /* 0x0001e20000100800 */
[----:B------:R-:W1:Y:S01]  /*51d0*/  LDC R28, c[0x0][0x288] ;  /* 0x0000a200ff1c7b82 */ /* 0x000e620000000800 */
[----:B------:R-:W-:Y:S02]  /*51e0*/  UIADD3 UR9, UR12, UR5, URZ ;  /* 0x000000050c097290 */ /* 0x000fe4000fffe03f */
[----:B-----5:R2:W-:Y:S01]  /*51f0*/  STL [R1+0x8c], R0 ;  /* 0x00008c0001007387 */ /* 0x0205e20000100800 */
[----:B------:R-:W-:Y:S01]  /*5200*/  USHF.R.S32.HI UR10, URZ, 0x1f, UR23 ;  /* 0x0000001f3f0a7899 */ /* 0x000fe20008011417 */
[----:B------:R-:W-:Y:S01]  /*5210*/  ULDC.64 UR14, c[0x0][0x5d0] ;  /* 0x00017400000e7ab9 */ /* 0x000fe20000000a00 */
[----:B------:R-:W-:Y:S01]  /*5220*/  ULDC UR11, c[0x0][0x284] ;  /* 0x0000a100000b7ab9 */ /* 0x000fe20000000800 */
[----:B0-----:R-:W4:Y:S01]  /*5230*/  S2R R2, SR_TID.X ;  /* 0x0000000000027919 */ /* 0x001f220000002100 */
[----:B--2---:R-:W2:Y:S04]  /*5240*/  LDL.LU R0, [R1+0x84] ;  /* 0x0000840001007983 */ /* 0x004ea80000300800 */
[----:B---3--:R-:W3:Y:S01]  /*5250*/  LDL.LU R227, [R1+0x88] ;  /* 0x0000880001e37983 */ /* 0x008ee20000300800 */
[----:B------:R-:W-:-:S02]  /*5260*/  UISETP.GT.U32.AND UP0, UPT, UR9, 0x2, UPT ;  /* 0x000000020900788c */ /* 0x000fc4000bf04070 */
[----:B------:R-:W-:Y:S01]  /*5270*/  UISETP.GE.U32.AND UP1, UPT, UR12, 0x3, UPT ;  /* 0x000000030c00788c */ /* 0x000fe2000bf26070 */
[--C-:B----4-:R-:W-:Y:S02]  /*5280*/  SHF.R.U32.HI R24, RZ, 0x2, R2.reuse ;  /* 0x00000002ff187819 */ /* 0x110fe40000011602 */
[----:B------:R-:W-:Y:S02]  /*5290*/  LOP3.LUT R26, R2, 0x60, RZ, 0xc0, !PT ;  /* 0x00000060021a7812 */ /* 0x000fe400078ec0ff */
[----:B------:R-:W-:Y:S02]  /*52a0*/  SHF.R.U32.HI R27, RZ, 0x7, R2 ;  /* 0x00000007ff1b7819 */ /* 0x000fe40000011602 */
[----:B------:R-:W-:Y:S02]  /*52b0*/  LOP3.LUT R25, R24, 0x7, RZ, 0xc0, !PT ;  /* 0x0000000718197812 */ /* 0x000fe400078ec0ff */
[----:B------:R-:W-:Y:S02]  /*52c0*/  SHF.R.U32.HI R26, RZ, 0x1, R26 ;  /* 0x00000001ff1a7819 */ /* 0x000fe4000001161a */
[----:B------:R-:W-:-:S02]  /*52d0*/  LOP3.LUT R24, R27, 0x1, RZ, 0xc0, !PT ;  /* 0x000000011b187812 */ /* 0x000fc400078ec0ff */
[----:B------:R-:W-:-:S03]  /*52e0*/  IADD3 R29, RZ, -R26, -R25 ;  /* 0x8000001aff1d7210 */ /* 0x000fc60007ffe819 */
[C---:B------:R-:W-:Y:S02]  /*52f0*/  IMAD.SHL.U32 R30, R24.reuse, 0x40, RZ ;  /* 0x00000040181e7824 */ /* 0x040fe400078e00ff */
[----:B------:R-:W-:Y:S02]  /*5300*/  IMAD R29, R24, -0x40, R29 ;  /* 0xffffffc0181d7824 */ /* 0x000fe400078e021d */
[----:B------:R-:W-:Y:S02]  /*5310*/  IMAD.SHL.U32 R24, R2, 0x2, RZ ;  /* 0x0000000202187824 */ /* 0x000fe400078e00ff */
[----:B--2---:R-:W-:-:S03]  /*5320*/  IMAD.SHL.U32 R35, R0, 0x100, RZ ;  /* 0x0000010000237824 */ /* 0x004fc600078e00ff */
[----:B------:R-:W-:Y:S02]  /*5330*/  LOP3.LUT R32, R24, 0x6, RZ, 0xc0, !PT ;  /* 0x0000000618207812 */ /* 0x000fe400078ec0ff */
[----:B------:R-:W-:Y:S02]  /*5340*/  LOP3.LUT R24, R2, 0x3, RZ, 0xc0, !PT ;  /* 0x0000000302187812 */ /* 0x000fe400078ec0ff */
[----:B------:R0:W5:Y:S01]  /*5350*/  LDL.LU R2, [R1+0x90] ;  /* 0x0000900001027983 */ /* 0x0001620000300800 */
[----:B------:R-:W-:Y:S01]  /*5360*/  PRMT R32, R32, 0x6540, R0 ;  /* 0x0000654020207816 */ /* 0x000fe20000000000 */
[----:B------:R-:W-:Y:S01]  /*5370*/  UIMAD UR5, UR10, UR14, URZ ;  /* 0x0000000e0a0572a4 */ /* 0x000fe2000f8e023f */
[----:B------:R-:W-:Y:S01]  /*5380*/  LOP3.LUT R27, R30, 0x40, R25, 0xe2, !PT ;  /* 0x000000401e1b7812 */ /* 0x000fe200078ee219 */
[----:B------:R0:W5:Y:S01]  /*5390*/  LDL.LU R0, [R1+0x8c] ;  /* 0x00008c0001007983 */ /* 0x0001620000300800 */
[----:B-1----:R-:W-:Y:S01]  /*53a0*/  IMAD R34, R24, -0x2, R28 ;  /* 0xfffffffe18227824 */ /* 0x002fe200078e021c */
[----:B------:R-:W-:Y:S01]  /*53b0*/  ISETP.GE.AND P1, PT, R35, R28, PT ;  /* 0x0000001c2300720c */ /* 0x000fe20003f26270 */
[----:B---3--:R-:W-:Y:S01]  /*53c0*/  IMAD.SHL.U32 R28, R227, 0x80, RZ ;  /* 0x00000080e31c7824 */ /* 0x008fe200078e00ff */
[----:B------:R-:W-:Y:S01]  /*53d0*/  UISETP.LT.U32.AND UP0, UPT, UR12, 0x3, UP0 ;  /* 0x000000030c00788c */ /* 0x000fe20008701070 */
[----:B------:R-:W-:-:S03]  /*53e0*/  SHF.R.S32.HI R33, RZ, 0x1f, R32 ;  /* 0x0000001fff217819 */ /* 0x000fc60000011420 */
[C---:B------:R-:W-:Y:S01]  /*53f0*/  ISETP.GE.OR P1, PT, R28.reuse, UR11, P1 ;  /* 0x0000000b1c007c0c */ /* 0x040fe20008f26670 */
[----:B------:R-:W-:Y:S01]  /*5400*/  UIMAD UR8, UR23, UR15, UR5 ;  /* 0x0000000f170872a4 */ /* 0x000fe2000f8e0205 */
[----:B------:R-:W-:Y:S01]  /*5410*/  IMAD.U32 R25, RZ, RZ, UR14 ;  /* 0x0000000eff197e24 */ /* 0x000fe2000f8e00ff */
[----:B------:R-:W-:Y:S02]  /*5420*/  UIMAD.WIDE.U32 UR6, UR9, -0x55555555, URZ ;  /* 0xaaaaaaab090678a5 */ /* 0x000fe4000f8e003f */
[----:B------:R-:W-:Y:S01]  /*5430*/  USEL UR5, URZ, 0x1, !UP0 ;  /* 0x000000013f057887 */ /* 0x000fe2000c000000 */
[----:B------:R-:W-:Y:S01]  /*5440*/  IMAD.WIDE.U32 R24, R25, UR23, R32 ;  /* 0x0000001719187c25 */ /* 0x000fe2000f8e0020 */
[----:B------:R-:W-:Y:S02]  /*5450*/  USHF.R.U32.HI UR6, URZ, 0x1, UR7 ;  /* 0x000000013f067899 */ /* 0x000fe40008011607 */
[----:B------:R-:W-:Y:S01]  /*5460*/  ULOP3.LUT UR4, UR4, UR5, URZ, 0x3c, !UPT ;  /* 0x0000000504047292 */ /* 0x000fe2000f8e3c3f */
[----:B------:R-:W-:Y:S01]  /*5470*/  IMAD.WIDE R30, R227, 0x80, RZ ;  /* 0x00000080e31e7825 */ /* 0x000fe200078e02ff */
[----:B------:R-:W-:Y:S01]  /*5480*/  UIMAD UR5, UR6, -0x3, UR9 ;  /* 0xfffffffd060578a4 */ /* 0x000fe2000f8e0209 */
[----:B------:R-:W-:Y:S01]  /*5490*/  IADD3 R38, -R28, UR11, R29 ;  /* 0x0000000b1c267c10 */ /* 0x000fe2000fffe11d */
[----:B------:R-:W-:Y:S01]  /*54a0*/  @UP1 ULOP3.LUT UR4, UR4, 0x1, UR6, 0x78, !UPT ;  /* 0x0000000104041892 */ /* 0x000fe2000f8e7806 */
[----:B------:R-:W-:Y:S01]  /*54b0*/  VIADD R25, R25, UR8 ;  /* 0x0000000819197c36 */ /* 0x000fe20008000000 */
[----:B------:R-:W-:Y:S01]  /*54c0*/  LOP3.LUT R39, R30, R27, R26, 0xfe, !PT ;  /* 0x0000001b1e277212 */ /* 0x000fe200078efe1a */
[----:B------:R-:W-:-:S02]  /*54d0*/  IMAD.IADD R35, R34, 0x1, -R35 ;  /* 0x0000000122237824 */ /* 0x000fc400078e0a23 */
[----:B------:R-:W-:Y:S01]  /*54e0*/  IMAD.MOV.U32 R34, RZ, RZ, -0x1 ;  /* 0xffffffffff227424 */ /* 0x000fe200078e00ff */
[----:B0-----:R-:W-:Y:S06]  /*54f0*/  @P1 BRA `(.L_x_37) ;  /* 0x0000008c00981947 */ /* 0x001fec0003800000 */
[----:B------:R-:W0:Y:S01]  /*5500*/  LDC.64 R28, c[0x0][0x5c8] ;  /* 0x00017200ff1c7b82 */ /* 0x000e220000000a00 */
[----:B------:R-:W-:Y:S01]  /*5510*/  ULDC.64 UR6, c[0x0][0x5c0] ;  /* 0x0001700000067ab9 */ /* 0x000fe20000000a00 */
[----:B------:R-:W-:Y:S01]  /*5520*/  BSSY B0, `(.L_x_37) ;  /* 0x00008e3000007945 */ /* 0x000fe20003800000 */
[-C--:B0-----:R-:W-:Y:S02]  /*5530*/  IMAD R26, R31, R28.reuse, RZ ;  /* 0x0000001c1f1a7224 */ /* 0x081fe400078e02ff */
[----:B------:R-:W-:-:S04]  /*5540*/  IMAD.WIDE.U32 R24, R39, R28, R24 ;  /* 0x0000001c27187225 */ /* 0x000fc800078e0018 */
[----:B------:R-:W-:Y:S01]  /*5550*/  IMAD R27, R39, R29, R26 ;  /* 0x0000001d271b7224 */ /* 0x000fe200078e021a */
[----:B------:R-:W-:Y:S02]  /*5560*/  LEA R26, P1, R28, R24, 0x3 ;  /* 0x000000181c1a7211 */ /* 0x000fe400078218ff */
[----:B------:R-:W-:Y:S01]  /*5570*/  IADD3 R24, P2, R24, UR6, RZ ;  /* 0x0000000618187c10 */ /* 0x000fe2000ff5e0ff */
[----:B------:R-:W-:Y:S01]  /*5580*/  IMAD.IADD R27, R25, 0x1, R27 ;  /* 0x00000001191b7824 */ /* 0x000fe200078e021b */
[----:B------:R-:W-:-:S04]  /*5590*/  IADD3 R26, P4, R26, UR6, RZ ;  /* 0x000000061a1a7c10 */ /* 0x000fc8000ff9e0ff */
[----:B------:R-:W-:Y:S02]  /*55a0*/  LEA.HI.X R28, R28, R27, R29, 0x3, P1 ;  /* 0x0000001b1c1c7211 */ /* 0x000fe400008f1c1d */
[----:B------:R-:W-:Y:S02]  /*55b0*/  FSETP.NEU.AND P1, PT, RZ, UR21, PT ;  /* 0x00000015ff007c0b */ /* 0x000fe4000bf2d000 */
[----:B------:R-:W-:Y:S02]  /*55c0*/  IADD3.X R25, R27, UR7, RZ, P2, !PT ;  /* 0x000000071b197c10 */ /* 0x000fe400097fe4ff */
[----:B------:R-:W-:-:S09]  /*55d0*/  IADD3.X R27, R28, UR7, RZ, P4, !PT ;  /* 0x000000071c1b7c10 */ /* 0x000fd2000a7fe4ff */
[----:B------:R-:W-:Y:S05]  /*55e0*/  @!P1 BRA `(.L_x_38) ;  /* 0x0000006800d89947 */ /* 0x000fea0003800000 */
[----:B------:R-:W-:Y:S01]  /*55f0*/  ULDC.64 UR8, c[0x0][0x5b8] ;  /* 0x00016e0000087ab9 */ /* 0x000fe20000000a00 */
[----:B------:R-:W-:Y:S01]  /*5600*/  ISETP.GE.AND P1, PT, R38, 0x1, PT ;  /* 0x000000012600780c */ /* 0x000fe20003f26270 */
[----:B------:R-:W-:Y:S02]  /*5610*/  UIMAD UR6, UR10, UR8, URZ ;  /* 0x000000080a0672a4 */ /* 0x000fe4000f8e023f */
[----:B------:R-:W-:Y:S01]  /*5620*/  IMAD.U32 R29, RZ, RZ, UR8 ;  /* 0x00000008ff1d7e24 */ /* 0x000fe2000f8e00ff */
[----:B------:R-:W-:Y:S01]  /*5630*/  BSSY B1, `(.L_x_39) ;  /* 0x000000f000017945 */ /* 0x000fe20003800000 */
[----:B------:R-:W-:Y:S01]  /*5640*/  ISETP.LT.OR P5, PT, R35, 0x1, !P1 ;  /* 0x000000012300780c */ /* 0x000fe20004fa1670 */
[----:B------:R-:W-:Y:S02]  /*5650*/  UIMAD UR6, UR23, UR9, UR6 ;  /* 0x00000009170672a4 */ /* 0x000fe4000f8e0206 */
[----:B------:R-:W-:Y:S01]  /*5660*/  IMAD.WIDE.U32 R32, R29, UR23, R32 ;  /* 0x000000171d207c25 */ /* 0x000fe2000f8e0020 */
[----:B------:R-:W-:-:S03]  /*5670*/  ULDC.64 UR8, c[0x0][0x5a8] ;  /* 0x00016a0000087ab9 */ /* 0x000fc60000000a00 */
[----:B------:R-:W-:Y:S01]  /*5680*/  VIADD R33, R33, UR6 ;  /* 0x0000000621217c36 */ /* 0x000fe20008000000 */
[----:B------:R-:W-:Y:S02]  /*5690*/  ULDC.64 UR6, c[0x0][0x5b0] ;  /* 0x00016c0000067ab9 */ /* 0x000fe40000000a00 */
[----:B------:R-:W-:Y:S02]  /*56a0*/  IMAD R36, R31, UR6, RZ ;  /* 0x000000061f247c24 */ /* 0x000fe4000f8e02ff */
[----:B------:R-:W-:-:S04]  /*56b0*/  IMAD.WIDE.U32 R28, R39, UR6, R32 ;  /* 0x00000006271c7c25 */ /* 0x000fc8000f8e0020 */
[--C-:B------:R-:W-:Y:S01]  /*56c0*/  IMAD R37, R39, UR7, R36.reuse ;  /* 0x0000000727257c24 */ /* 0x100fe2000f8e0224 */
[----:B------:R-:W-:Y:S02]  /*56d0*/  IADD3 R28, P2, R28, UR8, RZ ;  /* 0x000000081c1c7c10 */ /* 0x000fe4000ff5e0ff */
[----:B------:R-:W-:Y:S02]  /*56e0*/  PRMT R36, RZ, 0x7610, R36 ;  /* 0x00007610ff247816 */ /* 0x000fe40000000024 */
[----:B------:R-:W-:Y:S01]  /*56f0*/  IADD3.X R29, R29, UR9, R37, P2, !PT ;  /* 0x000000091d1d7c10 */ /* 0x000fe200097fe425 */
[----:B------:R-:W-:Y:S08]  /*5700*/  @P5 BRA `(.L_x_40) ;  /* 0x0000000000045947 */ /* 0x000ff00003800000 */
[----:B------:R0:W5:Y:S02]  /*5710*/  LDG.E.U8 R36, desc[UR18][R28.64] ;  /* 0x000000121c247981 */ /* 0x000164000c1e1100 */
.L_x_40:
[----:B------:R-:W-:Y:S05]  /*5720*/  BSYNC B1 ;  /* 0x0000000000017941 */ /* 0x000fea0003800000 */
.L_x_39:
[----:B-----5:R-:W-:Y:S01]  /*5730*/  LOP3.LUT R36, R36, 0xff, RZ, 0xc0, !PT ;  /* 0x000000ff24247812 */ /* 0x020fe200078ec0ff */
[----:B------:R-:W-:Y:S01]  /*5740*/  BSSY B1, `(.L_x_41) ;  /* 0x000000b000017945 */ /* 0x000fe20003800000 */
[----:B------:R-:W-:Y:S02]  /*5750*/  ISETP.LT.OR P4, PT, R35, 0x2, !P1 ;  /* 0x000000022300780c */ /* 0x000fe40004f81670 */
[----:B------:R-:W-:-:S05]  /*5760*/  F2FP.F16.E5M2.UNPACK_B R36, R36 ;  /* 0x00000024ff24723e */ /* 0x000fca00020004ff */
[----:B------:R-:W-:-:S05]  /*5770*/  HADD2.F32 R36, -RZ, R36.H0_H0 ;  /* 0x20000024ff247230 */ /* 0x000fca0000004100 */
[----:B------:R-:W-:Y:S01]  /*5780*/  FMUL R37, R36, UR21 ;  /* 0x0000001524257c20 */ /* 0x000fe20008400000 */
[----:B------:R-:W-:-:S03]  /*5790*/  PRMT R36, RZ, 0x7610, R36 ;  /* 0x00007610ff247816 */ /* 0x000fc60000000024 */
[----:B------:R-:W-:-:S05]  /*57a0*/  FFMA R37, R226, UR20, R37 ;  /* 0x00000014e2257c23 */ /* 0x000fca0008000025 */
[----:B------:R-:W-:-:S05]  /*57b0*/  F2FP.SATFINITE.E5M2.F32.PACK_AB_MERGE_C R37, RZ, R37, RZ ;  /* 0x00000025ff25723e */ /* 0x000fca00048060ff */
[----:B------:R1:W-:Y:S01]  /*57c0*/  @!P5 STG.E.U8 desc[UR18][R24.64], R37 ;  /* 0x000000251800d986 */ /* 0x0003e2000c101112 */
[----:B------:R-:W-:Y:S05]  /*57d0*/  @P4 BRA `(.L_x_42) ;  /* 0x0000000000044947 */ /* 0x000fea0003800000 */
[----:B------:R2:W5:Y:S02]  /*57e0*/  LDG.E.U8 R36, desc[UR18][R28.64+0x1] ;  /* 0x000001121c247981 */ /* 0x000564000c1e1100 */
.L_x_42:
[----:B------:R-:W-:Y:S05]  /*57f0*/  BSYNC B1 ;  /* 0x0000000000017941 */ /* 0x000fea0003800000 */
.L_x_41:
[----:B-----5:R-:W-:Y:S01]  /*5800*/  LOP3.LUT R36, R36, 0xff, RZ, 0xc0, !PT ;  /* 0x000000ff24247812 */ /* 0x020fe200078ec0ff */
[----:B------:R-:W-:Y:S01]  /*5810*/  BSSY B1, `(.L_x_43) ;  /* 0x0000013000017945 */ /* 0x000fe20003800000 */
[----:B-1----:R-:W-:Y:S02]  /*5820*/  IADD3 R37, P2, R39, 0x8, RZ ;  /* 0x0000000827257810 */ /* 0x002fe40007f5e0ff */
[----:B------:R-:W-:-:S03]  /*5830*/  F2FP.F16.E5M2.UNPACK_B R36, R36 ;  /* 0x00000024ff24723e */ /* 0x000fc600020004ff */
[----:B------:R-:W-:Y:S01]  /*5840*/  IMAD.X R30, RZ, RZ, R31, P2 ;  /* 0x000000ffff1e7224 */ /* 0x000fe200010e061f */
[----:B------:R-:W-:Y:S01]  /*5850*/  ISETP.GE.AND P2, PT, R38, 0x9, PT ;  /* 0x000000092600780c */ /* 0x000fe20003f46270 */
[----:B------:R-:W-:Y:S02]  /*5860*/  HADD2.F32 R36, -RZ, R36.H0_H0 ;  /* 0x20000024ff247230 */ /* 0x000fe40000004100 */
[----:B------:R-:W-:Y:S01]  /*5870*/  IMAD R30, R30, UR6, RZ ;  /* 0x000000061e1e7c24 */ /* 0x000fe2000f8e02ff */
[----:B------:R-:W-:Y:S01]  /*5880*/  ISETP.LT.OR P5, PT, R35, 0x1, !P2 ;  /* 0x000000012300780c */ /* 0x000fe200057a1670 */
[----:B------:R-:W-:-:S04]  /*5890*/  IMAD.WIDE.U32 R32, R37, UR6, R32 ;  /* 0x0000000625207c25 */ /* 0x000fc8000f8e0020 */
[----:B------:R-:W-:Y:S01]  /*58a0*/  FMUL R36, R36, UR21 ;  /* 0x0000001524247c20 */ /* 0x000fe20008400000 */
[----:B------:R-:W-:-:S03]  /*58b0*/  IMAD R37, R37, UR7, R30 ;  /* 0x0000000725257c24 */ /* 0x000fc6000f8e021e */
[----:B------:R-:W-:Y:S01]  /*58c0*/  FFMA R36, R225, UR20, R36 ;  /* 0x00000014e1247c23 */ /* 0x000fe20008000024 */
[----:B------:R-:W-:Y:S02]  /*58d0*/  IADD3 R30, P6, R32, UR8, RZ ;  /* 0x00000008201e7c10 */ /* 0x000fe4000ffde0ff */
[----:B------:R-:W-:Y:S02]  /*58e0*/  PRMT R32, RZ, 0x7610, R32 ;  /* 0x00007610ff207816 */ /* 0x000fe40000000020 */
[----:B------:R-:W-:Y:S02]  /*58f0*/  F2FP.SATFINITE.E5M2.F32.PACK_AB_MERGE_C R39, RZ, R36, RZ ;  /* 0x00000024ff27723e */ /* 0x000fe400048060ff */
[----:B------:R-:W-:-:S03]  /*5900*/  IADD3.X R31, R33, UR9, R37, P6, !PT ;  /* 0x00000009211f7c10 */ /* 0x000fc6000b7fe425 */
[----:B------:R1:W-:Y:S01]  /*5910*/  @!P4 STG.E.U8 desc[UR18][R24.64+0x1], R39 ;  /* 0x000001271800c986 */ /* 0x0003e2000c101112 */
[----:B------:R-:W-:Y:S05]  /*5920*/  @P5 BRA `(.L_x_44) ;  /* 0x0000000000045947 */ /* 0x000fea0003800000 */
[----:B------:R3:W5:Y:S02]  /*5930*/  LDG.E.U8 R32, desc[UR18][R30.64] ;  /* 0x000000121e207981 */ /* 0x000764000c1e1100 */
.L_x_44:
[----:B------:R-:W-:Y:S05]  /*5940*/  BSYNC B1 ;  /* 0x0000000000017941 */ /* 0x000fea0003800000 */
.L_x_43:
        /* <DEDUP_REMOVED lines=12> */
.L_x_46:
[----:B------:R-:W-:Y:S05]  /*5a10*/  BSYNC B1 ;  /* 0x0000000000017941 */ /* 0x000fea0003800000 */
.L_x_45:
[----:B-----5:R-:W-:Y:S01]  /*5a20*/  LOP3.LUT R32, R32, 0xff, RZ, 0xc0, !PT ;  /* 0x000000ff20207812 */ /* 0x020fe200078ec0ff */
[----:B------:R-:W-:Y:S01]  /*5a30*/  BSSY B1, `(.L_x_47) ;  /* 0x000000b000017945 */ /* 0x000fe20003800000 */
[----:B------:R-:W-:Y:S02]  /*5a40*/  ISETP.LT.OR P5, PT, R35, 0x9, !P1 ;  /* 0x000000092300780c */ /* 0x000fe40004fa1670 */
[----:B------:R-:W-:-:S05]  /*5a50*/  F2FP.F16.E5M2.UNPACK_B R32, R32 ;  /* 0x00000020ff20723e */ /* 0x000fca00020004ff */
[----:B------:R-:W-:-:S05]  /*5a60*/  HADD2.F32 R32, -RZ, R32.H0_H0 ;  /* 0x20000020ff207230 */ /* 0x000fca0000004100 */
[----:B------:R-:W-:-:S04]  /*5a70*/  FMUL R32, R32, UR21 ;  /* 0x0000001520207c20 */ /* 0x000fc80008400000 */
[----:B------:R-:W-:-:S05]  /*5a80*/  FFMA R32, R223, UR20, R32 ;  /* 0x00000014df207c23 */ /* 0x000fca0008000020 */
[----:B----4-:R-:W-:Y:S02]  /*5a90*/  F2FP.SATFINITE.E5M2.F32.PACK_AB_MERGE_C R33, RZ, R32, RZ ;  /* 0x00000020ff21723e */ /* 0x010fe400048060ff */
[----:B------:R-:W-:-:S03]  /*5aa0*/  PRMT R32, RZ, 0x7610, R32 ;  /* 0x00007610ff207816 */ /* 0x000fc60000000020 */
[----:B------:R4:W-:Y:S01]  /*5ab0*/  @!P4 STG.E.U8 desc[UR18][R26.64+0x1], R33 ;  /* 0x000001211a00c986 */ /* 0x0009e2000c101112 */
[----:B------:R-:W-:Y:S05]  /*5ac0*/  @P5 BRA `(.L_x_48) ;  /* 0x0000000000045947 */ /* 0x000fea0003800000 */
[----:B------:R0:W5:Y:S02]  /*5ad0*/  LDG.E.U8 R32, desc[UR18][R28.64+0x8] ;  /* 0x000008121c207981 */ /* 0x000164000c1e1100 */
.L_x_48:
[----:B------:R-:W-:Y:S05]  /*5ae0*/  BSYNC B1 ;  /* 0x0000000000017941 */ /* 0x000fea0003800000 */
.L_x_47:
[----:B-----5:R-:W-:Y:S01]  /*5af0*/  LOP3.LUT R32, R32, 0xff, RZ, 0xc0, !PT ;  /* 0x000000ff20207812 */ /* 0x020fe200078ec0ff */
[----:B------:R-:W-:Y:S01]  /*5b00*/  BSSY B1, `(.L_x_49) ;  /* 0x000000b000017945 */ /* 0x000fe20003800000 */
[----:B------:R-:W-:Y:S02]  /*5b10*/  ISETP.LT.OR P4, PT, R35, 0xa, !P1 ;  /* 0x0000000a2300780c */ /* 0x000fe40004f81670 */
[----:B------:R-:W-:-:S05]  /*5b20*/  F2FP.F16.E5M2.UNPACK_B R32, R32 ;  /* 0x00000020ff20723e */ /* 0x000fca00020004ff */
[----:B------:R-:W-:-:S05]  /*5b30*/  HADD2.F32 R32, -RZ, R32.H0_H0 ;  /* 0x20000020ff207230 */ /* 0x000fca0000004100 */
[----:B----4-:R-:W-:Y:S01]  /*5b40*/  FMUL R33, R32, UR21 ;  /* 0x0000001520217c20 */ /* 0x010fe20008400000 */
[----:B------:R-:W-:-:S03]  /*5b50*/  PRMT R32, RZ, 0x7610, R32 ;  /* 0x00007610ff207816 */ /* 0x000fc60000000020 */
[----:B------:R-:W-:-:S05]  /*5b60*/  FFMA R33, R222, UR20, R33 ;  /* 0x00000014de217c23 */ /* 0x000fca0008000021 */
[----:B------:R-:W-:-:S05]  /*5b70*/  F2FP.SATFINITE.E5M2.F32.PACK_AB_MERGE_C R33, RZ, R33, RZ ;  /* 0x00000021ff21723e */ /* 0x000fca00048060ff */
[----:B------:R4:W-:Y:S01]  /*5b80*/  @!P5 STG.E.U8 desc[UR18][R24.64+0x8], R33 ;  /* 0x000008211800d986 */ /* 0x0009e2000c101112 */
[----:B------:R-:W-:Y:S05]  /*5b90*/  @P4 BRA `(.L_x_50) ;  /* 0x0000000000044947 */ /* 0x000fea0003800000 */
[----:B------:R0:W5:Y:S02]  /*5ba0*/  LDG.E.U8 R32, desc[UR18][R28.64+0x9] ;  /* 0x000009121c207981 */ /* 0x000164000c1e1100 */
.L_x_50:
[----:B------:R-:W-:Y:S05]  /*5bb0*/  BSYNC B1 ;  /* 0x0000000000017941 */ /* 0x000fea0003800000 */
.L_x_49:
        /* <DEDUP_REMOVED lines=12> */
.L_x_52:
[----:B------:R-:W-:Y:S05]  /*5c80*/  BSYNC B1 ;  /* 0x0000000000017941 */ /* 0x000fea0003800000 */
.L_x_51:
        /* <DEDUP_REMOVED lines=12> */
.L_x_54:
[----:B------:R-:W-:Y:S05]  /*5d50*/  BSYNC B1 ;  /* 0x0000000000017941 */ /* 0x000fea0003800000 */
.L_x_53:
        /* <DEDUP_REMOVED lines=12> */
.L_x_56:
[----:B------:R-:W-:Y:S05]  /*5e20*/  BSYNC B1 ;  /* 0x0000000000017941 */ /* 0x000fea0003800000 */
.L_x_55:
        /* <DEDUP_REMOVED lines=12> */
.L_x_58:
[----:B------:R-:W-:Y:S05]  /*5ef0*/  BSYNC B1 ;  /* 0x0000000000017941 */ /* 0x000fea0003800000 */
.L_x_57:
        /* <DEDUP_REMOVED lines=12> */
.L_x_60:
[----:B------:R-:W-:Y:S05]  /*5fc0*/  BSYNC B1 ;  /* 0x0000000000017941 */ /* 0x000fea0003800000 */
.L_x_59:
        /* <DEDUP_REMOVED lines=12> */
.L_x_62:
[----:B------:R-:W-:Y:S05]  /*6090*/  BSYNC B1 ;  /* 0x0000000000017941 */ /* 0x000fea0003800000 */
.L_x_61:
        /* <DEDUP_REMOVED lines=12> */
.L_x_64:
[----:B------:R-:W-:Y:S05]  /*6160*/  BSYNC B1 ;  /* 0x0000000000017941 */ /* 0x000fea0003800000 */
.L_x_63:
        /* <DEDUP_REMOVED lines=12> */
.L_x_66:
[----:B------:R-:W-:Y:S05]  /*6230*/  BSYNC B1 ;  /* 0x0000000000017941 */ /* 0x000fea0003800000 */
.L_x_65:
        /* <DEDUP_REMOVED lines=12> */
.L_x_68:
[----:B------:R-:W-:Y:S05]  /*6300*/  BSYNC B1 ;  /* 0x0000000000017941 */ /* 0x000fea0003800000 */
.L_x_67:
        /* <DEDUP_REMOVED lines=12> */
.L_x_70:
[----:B------:R-:W-:Y:S05]  /*63d0*/  BSYNC B1 ;  /* 0x0000000000017941 */ /* 0x000fea0003800000 */
.L_x_69:
        /* <DEDUP_REMOVED lines=12> */
.L_x_72:
[----:B------:R-:W-:Y:S05]  /*64a0*/  BSYNC B1 ;  /* 0x0000000000017941 */ /* 0x000fea0003800000 */
.L_x_71:
        /* <DEDUP_REMOVED lines=12> */
.L_x_74:
[----:B------:R-:W-:Y:S05]  /*6570*/  BSYNC B1 ;  /* 0x0000000000017941 */ /* 0x000fea0003800000 */
.L_x_73:
        /* <DEDUP_REMOVED lines=12> */
.L_x_76:
[----:B------:R-:W-:Y:S05]  /*6640*/  BSYNC B1 ;  /* 0x0000000000017941 */ /* 0x000fea0003800000 */
.L_x_75:
        /* <DEDUP_REMOVED lines=12> */
.L_x_78:
[----:B------:R-:W-:Y:S05]  /*6710*/  BSYNC B1 ;  /* 0x0000000000017941 */ /* 0x000fea0003800000 */
.L_x_77:
        /* <DEDUP_REMOVED lines=12> */
.L_x_80:
[----:B------:R-:W-:Y:S05]  /*67e0*/  BSYNC B1 ;  /* 0x0000000000017941 */ /* 0x000fea0003800000 */
.L_x_79:
        /* <DEDUP_REMOVED lines=12> */
.L_x_82:
[----:B------:R-:W-:Y:S05]  /*68b0*/  BSYNC B1 ;  /* 0x0000000000017941 */ /* 0x000fea0003800000 */
.L_x_81:
        /* <DEDUP_REMOVED lines=12> */
.L_x_84:
[----:B------:R-:W-:Y:S05]  /*6980*/  BSYNC B1 ;  /* 0x0000000000017941 */ /* 0x000fea0003800000 */
.L_x_83:
        /* <DEDUP_REMOVED lines=12> */
.L_x_86:
[----:B------:R-:W-:Y:S05]  /*6a50*/  BSYNC B1 ;  /* 0x0000000000017941 */ /* 0x000fea0003800000 */
.L_x_85:
        /* <DEDUP_REMOVED lines=12> */
.L_x_88:
[----:B------:R-:W-:Y:S05]  /*6b20*/  BSYNC B1 ;  /* 0x0000000000017941 */ /* 0x000fea0003800000 */
.L_x_87:
        /* <DEDUP_REMOVED lines=12> */
.L_x_90:
[----:B------:R-:W-:Y:S05]  /*6bf0*/  BSYNC B1 ;  /* 0x0000000000017941 */ /* 0x000fea0003800000 */
.L_x_89:
        /* <DEDUP_REMOVED lines=12> */
.L_x_92:
[----:B------:R-:W-:Y:S05]  /*6cc0*/  BSYNC B1 ;  /* 0x0000000000017941 */ /* 0x000fea0003800000 */
.L_x_91:
        /* <DEDUP_REMOVED lines=12> */
.L_x_94:
[----:B------:R-:W-:Y:S05]  /*6d90*/  BSYNC B1 ;  /* 0x0000000000017941 */ /* 0x000fea0003800000 */
.L_x_93:
        /* <DEDUP_REMOVED lines=12> */
.L_x_96:
[----:B------:R-:W-:Y:S05]  /*6e60*/  BSYNC B1 ;  /* 0x0000000000017941 */ /* 0x000fea0003800000 */
.L_x_95:
        /* <DEDUP_REMOVED lines=12> */
.L_x_98:
[----:B------:R-:W-:Y:S05]  /*6f30*/  BSYNC B1 ;  /* 0x0000000000017941 */ /* 0x000fea0003800000 */
.L_x_97:
        /* <DEDUP_REMOVED lines=12> */
.L_x_100:
[----:B------:R-:W-:Y:S05]  /*7000*/  BSYNC B1 ;  /* 0x0000000000017941 */ /* 0x000fea0003800000 */
.L_x_99:
        /* <DEDUP_REMOVED lines=12> */
.L_x_102:
[----:B------:R-:W-:Y:S05]  /*70d0*/  BSYNC B1 ;  /* 0x0000000000017941 */ /* 0x000fea0003800000 */
.L_x_101:
        /* <DEDUP_REMOVED lines=12> */
.L_x_104:
[----:B------:R-:W-:Y:S05]  /*71a0*/  BSYNC B1 ;  /* 0x0000000000017941 */ /* 0x000fea0003800000 */
.L_x_103:
        /* <DEDUP_REMOVED lines=12> */
.L_x_106:
[----:B------:R-:W-:Y:S05]  /*7270*/  BSYNC B1 ;  /* 0x0000000000017941 */ /* 0x000fea0003800000 */
.L_x_105:
        /* <DEDUP_REMOVED lines=12> */
.L_x_108:
[----:B------:R-:W-:Y:S05]  /*7340*/  BSYNC B1 ;  /* 0x0000000000017941 */ /* 0x000fea0003800000 */
.L_x_107:
        /* <DEDUP_REMOVED lines=12> */
.L_x_110:
[----:B------:R-:W-:Y:S05]  /*7410*/  BSYNC B1 ;  /* 0x0000000000017941 */ /* 0x000fea0003800000 */
.L_x_109:
        /* <DEDUP_REMOVED lines=12> */
.L_x_112:
[----:B------:R-:W-:Y:S05]  /*74e0*/  BSYNC B1 ;  /* 0x0000000000017941 */ /* 0x000fea0003800000 */
.L_x_111:
        /* <DEDUP_REMOVED lines=12> */
.L_x_114:
[----:B------:R-:W-:Y:S05]  /*75b0*/  BSYNC B1 ;  /* 0x0000000000017941 */ /* 0x000fea0003800000 */
.L_x_113:
        /* <DEDUP_REMOVED lines=12> */
.L_x_116:
[----:B------:R-:W-:Y:S05]  /*7680*/  BSYNC B1 ;  /* 0x0000000000017941 */ /* 0x000fea0003800000 */
.L_x_115:
        /* <DEDUP_REMOVED lines=12> */
.L_x_118:
[----:B------:R-:W-:Y:S05]  /*7750*/  BSYNC B1 ;  /* 0x0000000000017941 */ /* 0x000fea0003800000 */
.L_x_117:
        /* <DEDUP_REMOVED lines=12> */
.L_x_120:
[----:B------:R-:W-:Y:S05]  /*7820*/  BSYNC B1 ;  /* 0x0000000000017941 */ /* 0x000fea0003800000 */
.L_x_119:
        /* <DEDUP_REMOVED lines=12> */
.L_x_122:
[----:B------:R-:W-:Y:S05]  /*78f0*/  BSYNC B1 ;  /* 0x0000000000017941 */ /* 0x000fea0003800000 */
.L_x_121:
        /* <DEDUP_REMOVED lines=12> */
.L_x_124:
[----:B------:R-:W-:Y:S05]  /*79c0*/  BSYNC B1 ;  /* 0x0000000000017941 */ /* 0x000fea0003800000 */
.L_x_123:
        /* <DEDUP_REMOVED lines=12> */
.L_x_126:
[----:B------:R-:W-:Y:S05]  /*7a90*/  BSYNC B1 ;  /* 0x0000000000017941 */ /* 0x000fea0003800000 */
.L_x_125:
        /* <DEDUP_REMOVED lines=12> */
.L_x_128:
[----:B------:R-:W-:Y:S05]  /*7b60*/  BSYNC B1 ;  /* 0x0000000000017941 */ /* 0x000fea0003800000 */
.L_x_127:
        /* <DEDUP_REMOVED lines=12> */
.L_x_130:
[----:B------:R-:W-:Y:S05]  /*7c30*/  BSYNC B1 ;  /* 0x0000000000017941 */ /* 0x000fea0003800000 */
.L_x_129:
        /* <DEDUP_REMOVED lines=12> */
.L_x_132:
[----:B------:R-:W-:Y:S05]  /*7d00*/  BSYNC B1 ;  /* 0x0000000000017941 */ /* 0x000fea0003800000 */
.L_x_131:
        /* <DEDUP_REMOVED lines=12> */
.L_x_134:
[----:B------:R-:W-:Y:S05]  /*7dd0*/  BSYNC B1 ;  /* 0x0000000000017941 */ /* 0x000fea0003800000 */
.L_x_133:
        /* <DEDUP_REMOVED lines=12> */
.L_x_136:
[----:B------:R-:W-:Y:S05]  /*7ea0*/  BSYNC B1 ;  /* 0x0000000000017941 */ /* 0x000fea0003800000 */
.L_x_135:
        /* <DEDUP_REMOVED lines=12> */
.L_x_138:
[----:B------:R-:W-:Y:S05]  /*7f70*/  BSYNC B1 ;  /* 0x0000000000017941 */ /* 0x000fea0003800000 */
.L_x_137:
        /* <DEDUP_REMOVED lines=12> */
.L_x_140:
[----:B------:R-:W-:Y:S05]  /*8040*/  BSYNC B1 ;  /* 0x0000000000017941 */ /* 0x000fea0003800000 */
.L_x_139:
        /* <DEDUP_REMOVED lines=12> */
.L_x_142:
[----:B------:R-:W-:Y:S05]  /*8110*/  BSYNC B1 ;  /* 0x0000000000017941 */ /* 0x000fea0003800000 */
.L_x_141:
        /* <DEDUP_REMOVED lines=12> */
.L_x_144:
[----:B------:R-:W-:Y:S05]  /*81e0*/  BSYNC B1 ;  /* 0x0000000000017941 */ /* 0x000fea0003800000 */
.L_x_143:
        /* <DEDUP_REMOVED lines=12> */
.L_x_146:
[----:B------:R-:W-:Y:S05]  /*82b0*/  BSYNC B1 ;  /* 0x0000000000017941 */ /* 0x000fea0003800000 */
.L_x_145:
        /* <DEDUP_REMOVED lines=12> */
.L_x_148:
[----:B------:R-:W-:Y:S05]  /*8380*/  BSYNC B1 ;  /* 0x0000000000017941 */ /* 0x000fea0003800000 */
.L_x_147:
        /* <DEDUP_REMOVED lines=12> */
.L_x_150:
[----:B------:R-:W-:Y:S05]  /*8450*/  BSYNC B1 ;  /* 0x0000000000017941 */ /* 0x000fea0003800000 */
.L_x_149:
        /* <DEDUP_REMOVED lines=12> */
.L_x_152:
[----:B------:R-:W-:Y:S05]  /*8520*/  BSYNC B1 ;  /* 0x0000000000017941 */ /* 0x000fea0003800000 */
.L_x_151:
        /* <DEDUP_REMOVED lines=12> */
.L_x_154:
[----:B------:R-:W-:Y:S05]  /*85f0*/  BSYNC B1 ;  /* 0x0000000000017941 */ /* 0x000fea0003800000 */
.L_x_153:
        /* <DEDUP_REMOVED lines=12> */
.L_x_156:
[----:B------:R-:W-:Y:S05]  /*86c0*/  BSYNC B1 ;  /* 0x0000000000017941 */ /* 0x000fea0003800000 */
.L_x_155:
        /* <DEDUP_REMOVED lines=12> */
.L_x_158:
[----:B------:R-:W-:Y:S05]  /*8790*/  BSYNC B1 ;  /* 0x0000000000017941 */ /* 0x000fea0003800000 */
.L_x_157:
        /* <DEDUP_REMOVED lines=12> */
.L_x_160:
[----:B------:R-:W-:Y:S05]  /*8860*/  BSYNC B1 ;  /* 0x0000000000017941 */ /* 0x000fea0003800000 */
.L_x_159:
        /* <DEDUP_REMOVED lines=12> */
.L_x_162:
[----:B------:R-:W-:Y:S05]  /*8930*/  BSYNC B1 ;  /* 0x0000000000017941 */ /* 0x000fea0003800000 */
.L_x_161:
        /* <DEDUP_REMOVED lines=12> */
.L_x_164:
[----:B------:R-:W-:Y:S05]  /*8a00*/  BSYNC B1 ;  /* 0x0000000000017941 */ /* 0x000fea0003800000 */
.L_x_163:
        /* <DEDUP_REMOVED lines=12> */
.L_x_166:
[----:B------:R-:W-:Y:S05]  /*8ad0*/  BSYNC B1 ;  /* 0x0000000000017941 */ /* 0x000fea0003800000 */
.L_x_165:
        /* <DEDUP_REMOVED lines=12> */
.L_x_168:
[----:B------:R-:W-:Y:S05]  /*8ba0*/  BSYNC B1 ;  /* 0x0000000000017941 */ /* 0x000fea0003800000 */
.L_x_167:
        /* <DEDUP_REMOVED lines=12> */
.L_x_170:
[----:B------:R-:W-:Y:S05]  /*8c70*/  BSYNC B1 ;  /* 0x0000000000017941 */ /* 0x000fea0003800000 */
.L_x_169:
        /* <DEDUP_REMOVED lines=12> */
.L_x_172:
[----:B------:R-:W-:Y:S05]  /*8d40*/  BSYNC B1 ;  /* 0x0000000000017941 */ /* 0x000fea0003800000 */
.L_x_171:
        /* <DEDUP_REMOVED lines=12> */
.L_x_174:
[----:B------:R-:W-:Y:S05]  /*8e10*/  BSYNC B1 ;  /* 0x0000000000017941 */ /* 0x000fea0003800000 */
.L_x_173:
        /* <DEDUP_REMOVED lines=12> */
.L_x_176:
[----:B------:R-:W-:Y:S05]  /*8ee0*/  BSYNC B1 ;  /* 0x0000000000017941 */ /* 0x000fea0003800000 */
.L_x_175:
        /* <DEDUP_REMOVED lines=12> */
.L_x_178:
[----:B------:R-:W-:Y:S05]  /*8fb0*/  BSYNC B1 ;  /* 0x0000000000017941 */ /* 0x000fea0003800000 */
.L_x_177:
        /* <DEDUP_REMOVED lines=12> */
.L_x_180:
[----:B------:R-:W-:Y:S05]  /*9080*/  BSYNC B1 ;  /* 0x0000000000017941 */ /* 0x000fea0003800000 */
.L_x_179:
        /* <DEDUP_REMOVED lines=12> */
.L_x_182:
[----:B------:R-:W-:Y:S05]  /*9150*/  BSYNC B1 ;  /* 0x0000000000017941 */ /* 0x000fea0003800000 */
.L_x_181:
        /* <DEDUP_REMOVED lines=12> */
.L_x_184:
[----:B------:R-:W-:Y:S05]  /*9220*/  BSYNC B1 ;  /* 0x0000000000017941 */ /* 0x000fea0003800000 */
.L_x_183:
        /* <DEDUP_REMOVED lines=12> */
.L_x_186:
[----:B------:R-:W-:Y:S05]  /*92f0*/  BSYNC B1 ;  /* 0x0000000000017941 */ /* 0x000fea0003800000 */
.L_x_185:
        /* <DEDUP_REMOVED lines=12> */
.L_x_188:
[----:B------:R-:W-:Y:S05]  /*93c0*/  BSYNC B1 ;  /* 0x0000000000017941 */ /* 0x000fea0003800000 */
.L_x_187:
        /* <DEDUP_REMOVED lines=12> */
.L_x_190:
[----:B------:R-:W-:Y:S05]  /*9490*/  BSYNC B1 ;  /* 0x0000000000017941 */ /* 0x000fea0003800000 */
.L_x_189:
[----:B-----5:R-:W-:Y:S01]  /*94a0*/  LOP3.LUT R32, R32, 0xff, RZ, 0xc0, !PT ;  /* 0x000000ff20207812 */ /* 0x020fe200078ec0ff */
[----:B------:R-:W-:Y:S01]  /*94b0*/  BSSY B1, `(.L_x_191) ;  /* 0x000000b000017945 */ /* 0x000fe20003800000 */
[----:B------:R-:W-:Y:S02]  /*94c0*/  ISETP.LT.OR P5, PT, R35, 0x99, !P1 ;  /* 0x000000992300780c */ /* 0x000fe40004fa1670 */
[----:B------:R-:W-:-:S05]  /*94d0*/  F2FP.F16.E5M2.UNPACK_B R32, R32 ;  /* 0x00000020ff20723e */ /* 0x000fca00020004ff */
[----:B------:R-:W-:-:S05]  /*94e0*/  HADD2.F32 R32, -RZ, R32.H0_H0 ;  /* 0x20000020ff207230 */ /* 0x000fca0000004100 */
[----:B------:R-:W-:-:S04]  /*94f0*/  FMUL R32, R32, UR21 ;  /* 0x0000001520207c20 */ /* 0x000fc80008400000 */
[----:B------:R-:W-:Y:S01]  /*9500*/  FFMA R32, R23, UR20, R32 ;  /* 0x0000001417207c23 */ /* 0x000fe20008000020 */
[----:B------:R-:W-:-:S04]  /*9510*/  PRMT R23, RZ, 0x7610, R23 ;  /* 0x00007610ff177816 */ /* 0x000fc80000000017 */
[----:B----4-:R-:W-:-:S05]  /*9520*/  F2FP.SATFINITE.E5M2.F32.PACK_AB_MERGE_C R33, RZ, R32, RZ ;  /* 0x00000020ff21723e */ /* 0x010fca00048060ff */
[----:B------:R4:W-:Y:S01]  /*9530*/  @!P4 STG.E.U8 desc[UR18][R26.64+0x91], R33 ;  /* 0x000091211a00c986 */ /* 0x0009e2000c101112 */
[----:B------:R-:W-:Y:S05]  /*9540*/  @P5 BRA `(.L_x_192) ;  /* 0x0000000000045947 */ /* 0x000fea0003800000 */
[----:B------:R0:W5:Y:S02]  /*9550*/  LDG.E.U8 R23, desc[UR18][R28.64+0x98] ;  /* 0x000098121c177981 */ /* 0x000164000c1e1100 */
.L_x_192:
[----:B------:R-:W-:Y:S05]  /*9560*/  BSYNC B1 ;  /* 0x0000000000017941 */ /* 0x000fea0003800000 */
.L_x_191:
        /* <DEDUP_REMOVED lines=8> */
[----:B------:R-:W-:-:S05]  /*95f0*/  F2FP.SATFINITE.E5M2.F32.PACK_AB_MERGE_C R23, RZ, R23, RZ ;  /* 0x00000017ff17723e */ /* 0x000fca00048060ff */
[----:B------:R0:W-:Y:S01]  /*9600*/  @!P5 STG.E.U8 desc[UR18][R24.64+0x98], R23 ;  /* 0x000098171800d986 */ /* 0x0001e2000c101112 */
[----:B------:R-:W-:Y:S05]  /*9610*/  @P4 BRA `(.L_x_194) ;  /* 0x0000000000044947 */ /* 0x000fea0003800000 */
[----:B------:R0:W5:Y:S02]  /*9620*/  LDG.E.U8 R22, desc[UR18][R28.64+0x99] ;  /* 0x000099121c167981 */ /* 0x000164000c1e1100 */
.L_x_194:
[----:B------:R-:W-:Y:S05]  /*9630*/  BSYNC B1 ;  /* 0x0000000000017941 */ /* 0x000fea0003800000 */
.L_x_193:
        /* <DEDUP_REMOVED lines=8> */
[----:B0-----:R-:W-:-:S05]  /*96c0*/  F2FP.SATFINITE.E5M2.F32.PACK_AB_MERGE_C R23, RZ, R22, RZ ;  /* 0x00000016ff17723e */ /* 0x001fca00048060ff */
[----:B------:R0:W-:Y:S01]  /*96d0*/  @!P4 STG.E.U8 desc[UR18][R24.64+0x99], R23 ;  /* 0x000099171800c986 */ /* 0x0001e2000c101112 */
[----:B------:R-:W-:Y:S05]  /*96e0*/  @P5 BRA `(.L_x_196) ;  /* 0x0000000000045947 */ /* 0x000fea0003800000 */
[----:B------:R0:W5:Y:S02]  /*96f0*/  LDG.E.U8 R21, desc[UR18][R30.64+0x98] ;  /* 0x000098121e157981 */ /* 0x000164000c1e1100 */
.L_x_196:
[----:B------:R-:W-:Y:S05]  /*9700*/  BSYNC B1 ;  /* 0x0000000000017941 */ /* 0x000fea0003800000 */
.L_x_195:
        /* <DEDUP_REMOVED lines=12> */
.L_x_198:
[----:B------:R-:W-:Y:S05]  /*97d0*/  BSYNC B1 ;  /* 0x0000000000017941 */ /* 0x000fea0003800000 */
.L_x_197:
        /* <DEDUP_REMOVED lines=12> */
.L_x_200:
[----:B------:R-:W-:Y:S05]  /*98a0*/  BSYNC B1 ;  /* 0x0000000000017941 */ /* 0x000fea0003800000 */
.L_x_199:
        /* <DEDUP_REMOVED lines=12> */
.L_x_202:
[----:B------:R-:W-:Y:S05]  /*9970*/  BSYNC B1 ;  /* 0x0000000000017941 */ /* 0x000fea0003800000 */
.L_x_201:
        /* <DEDUP_REMOVED lines=12> */
.L_x_204:
[----:B------:R-:W-:Y:S05]  /*9a40*/  BSYNC B1 ;  /* 0x0000000000017941 */ /* 0x000fea0003800000 */
.L_x_203:
        /* <DEDUP_REMOVED lines=12> */
.L_x_206:
[----:B------:R-:W-:Y:S05]  /*9b10*/  BSYNC B1 ;  /* 0x0000000000017941 */ /* 0x000fea0003800000 */
.L_x_205:
        /* <DEDUP_REMOVED lines=12> */
.L_x_208:
[----:B------:R-:W-:Y:S05]  /*9be0*/  BSYNC B1 ;  /* 0x0000000000017941 */ /* 0x000fea0003800000 */
.L_x_207:
        /* <DEDUP_REMOVED lines=12> */
.L_x_210:
[----:B------:R-:W-:Y:S05]  /*9cb0*/  BSYNC B1 ;  /* 0x0000000000017941 */ /* 0x000fea0003800000 */
.L_x_209:
        /* <DEDUP_REMOVED lines=12> */
.L_x_212:
[----:B------:R-:W-:Y:S05]  /*9d80*/  BSYNC B1 ;  /* 0x0000000000017941 */ /* 0x000fea0003800000 */
.L_x_211:
        /* <DEDUP_REMOVED lines=12> */
.L_x_214:
[----:B------:R-:W-:Y:S05]  /*9e50*/  BSYNC B1 ;  /* 0x0000000000017941 */ /* 0x000fea0003800000 */
.L_x_213:
        /* <DEDUP_REMOVED lines=12> */
.L_x_216:
[----:B------:R-:W-:Y:S05]  /*9f20*/  BSYNC B1 ;  /* 0x0000000000017941 */ /* 0x000fea0003800000 */
.L_x_215:
        /* <DEDUP_REMOVED lines=12> */
.L_x_218:
[----:B------:R-:W-:Y:S05]  /*9ff0*/  BSYNC B1 ;  /* 0x0000000000017941 */ /* 0x000fea0003800000 */
.L_x_217:
        /* <DEDUP_REMOVED lines=12> */
.L_x_220:
[----:B------:R-:W-:Y:S05]  /*a0c0*/  BSYNC B1 ;  /* 0x0000000000017941 */ /* 0x000fea0003800000 */
.L_x_219:
        /* <DEDUP_REMOVED lines=12> */
.L_x_222:
[----:B------:R-:W-:Y:S05]  /*a190*/  BSYNC B1 ;  /* 0x0000000000017941 */ /* 0x000fea0003800000 */
.L_x_221:
        /* <DEDUP_REMOVED lines=12> */
.L_x_224:
[----:B------:R-:W-:Y:S05]  /*a260*/  BSYNC B1 ;  /* 0x0000000000017941 */ /* 0x000fea0003800000 */
.L_x_223:
        /* <DEDUP_REMOVED lines=12> */
.L_x_226:
[----:B------:R-:W-:Y:S05]  /*a330*/  BSYNC B1 ;  /* 0x0000000000017941 */ /* 0x000fea0003800000 */
.L_x_225:
        /* <DEDUP_REMOVED lines=12> */
.L_x_228:
[----:B------:R-:W-:Y:S05]  /*a400*/  BSYNC B1 ;  /* 0x0000000000017941 */ /* 0x000fea0003800000 */
.L_x_227:
        /* <DEDUP_REMOVED lines=12> */
.L_x_230:
[----:B------:R-:W-:Y:S05]  /*a4d0*/  BSYNC B1 ;  /* 0x0000000000017941 */ /* 0x000fea0003800000 */
.L_x_229:
        /* <DEDUP_REMOVED lines=12> */
.L_x_232:
[----:B------:R-:W-:Y:S05]  /*a5a0*/  BSYNC B1 ;  /* 0x0000000000017941 */ /* 0x000fea0003800000 */
.L_x_231:
        /* <DEDUP_REMOVED lines=12> */
.L_x_234:
[----:B------:R-:W-:Y:S05]  /*a670*/  BSYNC B1 ;  /* 0x0000000000017941 */ /* 0x000fea0003800000 */
.L_x_233:
[----:B-----5:R-:W-:Y:S01]  /*a680*/  LOP3.LUT R2, R2, 0xff, RZ, 0xc0, !PT ;  /* 0x000000ff02027812 */ /* 0x020fe200078ec0ff */
[----:B------:R-:W-:Y:S01]  /*a690*/  BSSY B1, `(.L_x_235) ;  /* 0x000000b000017945 */ /* 0x000fe20003800000 */
[----:B------:R-:W-:Y:S02]  /*a6a0*/  ISETP.LT.OR P5, PT, R35, 0xc1, !P2 ;  /* 0x000000c12300780c */ /* 0x000fe400057a1670 */
[----:B------:R-:W-:-:S05]  /*a6b0*/  F2FP.F16.E5M2.UNPACK_B R2, R2 ;  /* 0x00000002ff02723e */ /* 0x000fca00020004ff */
[----:B------:R-:W-:-:S05]  /*a6c0*/  HADD2.F32 R2, -RZ, R2.H0_H0 ;  /* 0x20000002ff027230 */ /* 0x000fca0000004100 */
[----:B0-----:R-:W-:-:S04]  /*a6d0*/  FMUL R3, R2, UR21 ;  /* 0x0000001502037c20 */ /* 0x001fc80008400000 */
[----:B------:R-:W-:Y:S01]  /*a6e0*/  FFMA R3, R0, UR20, R3 ;  /* 0x0000001400037c23 */ /* 0x000fe20008000003 */
[----:B------:R-:W-:-:S04]  /*a6f0*/  PRMT R0, RZ, 0x7610, R0 ;  /* 0x00007610ff007816 */ /* 0x000fc80000000000 */
[----:B------:R-:W-:-:S05]  /*a700*/  F2FP.SATFINITE.E5M2.F32.PACK_AB_MERGE_C R3, RZ, R3, RZ ;  /* 0x00000003ff03723e */ /* 0x000fca00048060ff */
[----:B------:R0:W-:Y:S01]  /*a710*/  @!P4 STG.E.U8 desc[UR18][R24.64+0xc1], R3 ;  /* 0x0000c1031800c986 */ /* 0x0001e2000c101112 */
[----:B------:R-:W-:Y:S05]  /*a720*/  @P5 BRA `(.L_x_236) ;  /* 0x0000000000045947 */ /* 0x000fea0003800000 */
[----:B------:R0:W5:Y:S02]  /*a730*/  LDG.E.U8 R0, desc[UR18][R30.64+0xc0] ;  /* 0x0000c0121e007981 */ /* 0x000164000c1e1100 */
.L_x_236:
[----:B------:R-:W-:Y:S05]  /*a740*/  BSYNC B1 ;  /* 0x0000000000017941 */ /* 0x000fea0003800000 */
.L_x_235:
[----:B------:R-:W2:Y:S01]  /*a750*/  LDL.LU R2, [R1] ;  /* 0x0000000001027983 */ /* 0x000ea20000300800 */
[----:B-----5:R-:W-:Y:S01]  /*a760*/  LOP3.LUT R0, R0, 0xff, RZ, 0xc0, !PT ;  /* 0x000000ff00007812 */ /* 0x020fe200078ec0ff */
[----:B------:R-:W-:Y:S01]  /*a770*/  BSSY B1, `(.L_x_237) ;  /* 0x000000b000017945 */ /* 0x000fe20003800000 */
[----:B------:R-:W-:Y:S02]  /*a780*/  ISETP.LT.OR P4, PT, R35, 0xc2, !P2 ;  /* 0x000000c22300780c */ /* 0x000fe40005781670 */
[----:B------:R-:W-:-:S05]  /*a790*/  F2FP.F16.E5M2.UNPACK_B R0, R0 ;  /* 0x00000000ff00723e */ /* 0x000fca00020004ff */
[----:B------:R-:W-:-:S05]  /*a7a0*/  HADD2.F32 R0, -RZ, R0.H0_H0 ;  /* 0x20000000ff007230 */ /* 0x000fca0000004100 */
[----:B------:R-:W-:-:S04]  /*a7b0*/  FMUL R0, R0, UR21 ;  /* 0x0000001500007c20 */ /* 0x000fc80008400000 */
[----:B--2---:R-:W-:-:S05]  /*a7c0*/  FFMA R0, R2, UR20, R0 ;  /* 0x0000001402007c23 */ /* 0x004fca0008000000 */
[----:B0-----:R-:W-:Y:S02]  /*a7d0*/  F2FP.SATFINITE.E5M2.F32.PACK_AB_MERGE_C R3, RZ, R0, RZ ;  /* 0x00000000ff03723e */ /* 0x001fe400048060ff */
[----:B------:R-:W-:-:S03]  /*a7e0*/  PRMT R0, RZ, 0x7610, R0 ;  /* 0x00007610ff007816 */ /* 0x000fc60000000000 */
[----:B------:R0:W-:Y:S01]  /*a7f0*/  @!P5 STG.E.U8 desc[UR18][R26.64+0xc0], R3 ;  /* 0x0000c0031a00d986 */ /* 0x0001e2000c101112 */
[----:B------:R-:W-:Y:S05]  /*a800*/  @P4 BRA `(.L_x_238) ;  /* 0x0000000000044947 */ /* 0x000fea0003800000 */
[----:B------:R2:W5:Y:S02]  /*a810*/  LDG.E.U8 R0, desc[UR18][R30.64+0xc1] ;  /* 0x0000c1121e007981 */ /* 0x000564000c1e1100 */
.L_x_238:
[----:B------:R-:W-:Y:S05]  /*a820*/  BSYNC B1 ;  /* 0x0000000000017941 */ /* 0x000fea0003800000 */
.L_x_237:
[----:B------:R-:W3:Y:S01]  /*a830*/  LDL.LU R2, [R1+0x4] ;  /* 0x0000040001027983 */ /* 0x000ee20000300800 */
[----:B-----5:R-:W-:Y:S01]  /*a840*/  LOP3.LUT R0, R0, 0xff, RZ, 0xc0, !PT ;  /* 0x000000ff00007812 */ /* 0x020fe200078ec0ff */
[----:B------:R-:W-:Y:S01]  /*a850*/  BSSY B1, `(.L_x_239) ;  /* 0x000000b000017945 */ /* 0x000fe20003800000 */
[----:B------:R-:W-:Y:S02]  /*a860*/  ISETP.LT.OR P5, PT, R35, 0xc9, !P1 ;  /* 0x000000c92300780c */ /* 0x000fe40004fa1670 */
[----:B------:R-:W-:-:S05]  /*a870*/  F2FP.F16.E5M2.UNPACK_B R0, R0 ;  /* 0x00000000ff00723e */ /* 0x000fca00020004ff */
[----:B------:R-:W-:-:S05]  /*a880*/  HADD2.F32 R0, -RZ, R0.H0_H0 ;  /* 0x20000000ff007230 */ /* 0x000fca0000004100 */
[----:B------:R-:W-:-:S04]  /*a890*/  FMUL R0, R0, UR21 ;  /* 0x0000001500007c20 */ /* 0x000fc80008400000 */
[----:B---3--:R-:W-:-:S05]  /*a8a0*/  FFMA R0, R2, UR20, R0 ;  /* 0x0000001402007c23 */ /* 0x008fca0008000000 */
[----:B0-----:R-:W-:Y:S02]  /*a8b0*/  F2FP.SATFINITE.E5M2.F32.PACK_AB_MERGE_C R3, RZ, R0, RZ ;  /* 0x00000000ff03723e */ /* 0x001fe400048060ff */
[----:B------:R-:W-:-:S03]  /*a8c0*/  PRMT R0, RZ, 0x7610, R0 ;  /* 0x00007610ff007816 */ /* 0x000fc60000000000 */
[----:B------:R0:W-:Y:S01]  /*a8d0*/  @!P4 STG.E.U8 desc[UR18][R26.64+0xc1], R3 ;  /* 0x0000c1031a00c986 */ /* 0x0001e2000c101112 */
[----:B------:R-:W-:Y:S05]  /*a8e0*/  @P5 BRA `(.L_x_240) ;  /* 0x0000000000045947 */ /* 0x000fea0003800000 */
[----:B------:R3:W5:Y:S02]  /*a8f0*/  LDG.E.U8 R0, desc[UR18][R28.64+0xc8] ;  /* 0x0000c8121c007981 */ /* 0x000764000c1e1100 */
.L_x_240:
[----:B------:R-:W-:Y:S05]  /*a900*/  BSYNC B1 ;  /* 0x0000000000017941 */ /* 0x000fea0003800000 */
.L_x_239:
[----:B------:R-:W2:Y:S01]  /*a910*/  LDL.LU R2, [R1+0x8] ;  /* 0x0000080001027983 */ /* 0x000ea20000300800 */
        /* <DEDUP_REMOVED lines=12> */
.L_x_242:
[----:B------:R-:W-:Y:S05]  /*a9e0*/  BSYNC B1 ;  /* 0x0000000000017941 */ /* 0x000fea0003800000 */
.L_x_241:
        /* <DEDUP_REMOVED lines=13> */
.L_x_244:
[----:B------:R-:W-:Y:S05]  /*aac0*/  BSYNC B1 ;  /* 0x0000000000017941 */ /* 0x000fea0003800000 */
.L_x_243:
        /* <DEDUP_REMOVED lines=13> */
.L_x_246:
[----:B------:R-:W-:Y:S05]  /*aba0*/  BSYNC B1 ;  /* 0x0000000000017941 */ /* 0x000fea0003800000 */
.L_x_245:
        /* <DEDUP_REMOVED lines=13> */
.L_x_248:
[----:B------:R-:W-:Y:S05]  /*ac80*/  BSYNC B1 ;  /* 0x0000000000017941 */ /* 0x000fea0003800000 */
.L_x_247:
        /* <DEDUP_REMOVED lines=13> */
.L_x_250:
[----:B------:R-:W-:Y:S05]  /*ad60*/  BSYNC B1 ;  /* 0x0000000000017941 */ /* 0x000fea0003800000 */
.L_x_249:
        /* <DEDUP_REMOVED lines=13> */
.L_x_252:
[----:B------:R-:W-:Y:S05]  /*ae40*/  BSYNC B1 ;  /* 0x0000000000017941 */ /* 0x000fea0003800000 */
.L_x_251:
        /* <DEDUP_REMOVED lines=13> */
.L_x_254:
[----:B------:R-:W-:Y:S05]  /*af20*/  BSYNC B1 ;  /* 0x0000000000017941 */ /* 0x000fea0003800000 */
.L_x_253:
        /* <DEDUP_REMOVED lines=13> */
.L_x_256:
[----:B------:R-:W-:Y:S05]  /*b000*/  BSYNC B1 ;  /* 0x0000000000017941 */ /* 0x000fea0003800000 */
.L_x_255:
        /* <DEDUP_REMOVED lines=13> */
.L_x_258:
[----:B------:R-:W-:Y:S05]  /*b0e0*/  BSYNC B1 ;  /* 0x0000000000017941 */ /* 0x000fea0003800000 */
.L_x_257:
        /* <DEDUP_REMOVED lines=13> */
.L_x_260:
[----:B------:R-:W-:Y:S05]  /*b1c0*/  BSYNC B1 ;  /* 0x0000000000017941 */ /* 0x000fea0003800000 */
.L_x_259:
        /* <DEDUP_REMOVED lines=13> */
.L_x_262:
[----:B------:R-:W-:Y:S05]  /*b2a0*/  BSYNC B1 ;  /* 0x0000000000017941 */ /* 0x000fea0003800000 */
.L_x_261:
        /* <DEDUP_REMOVED lines=13> */
.L_x_264:
[----:B------:R-:W-:Y:S05]  /*b380*/  BSYNC B1 ;  /* 0x0000000000017941 */ /* 0x000fea0003800000 */
.L_x_263:
        /* <DEDUP_REMOVED lines=13> */
.L_x_266:
[----:B------:R-:W-:Y:S05]  /*b460*/  BSYNC B1 ;  /* 0x0000000000017941 */ /* 0x000fea0003800000 */
.L_x_265:
        /* <DEDUP_REMOVED lines=13> */
.L_x_268:
[----:B------:R-:W-:Y:S05]  /*b540*/  BSYNC B1 ;  /* 0x0000000000017941 */ /* 0x000fea0003800000 */
.L_x_267:
        /* <DEDUP_REMOVED lines=13> */
.L_x_270:
[----:B------:R-:W-:Y:S05]  /*b620*/  BSYNC B1 ;  /* 0x0000000000017941 */ /* 0x000fea0003800000 */
.L_x_269:
        /* <DEDUP_REMOVED lines=13> */
.L_x_272:
[----:B------:R-:W-:Y:S05]  /*b700*/  BSYNC B1 ;  /* 0x0000000000017941 */ /* 0x000fea0003800000 */
.L_x_271:
        /* <DEDUP_REMOVED lines=13> */
.L_x_274:
[----:B------:R-:W-:Y:S05]  /*b7e0*/  BSYNC B1 ;  /* 0x0000000000017941 */ /* 0x000fea0003800000 */
.L_x_273:
        /* <DEDUP_REMOVED lines=13> */
.L_x_276:
[----:B------:R-:W-:Y:S05]  /*b8c0*/  BSYNC B1 ;  /* 0x0000000000017941 */ /* 0x000fea0003800000 */
.L_x_275:
        /* <DEDUP_REMOVED lines=13> */
.L_x_278:
[----:B------:R-:W-:Y:S05]  /*b9a0*/  BSYNC B1 ;  /* 0x0000000000017941 */ /* 0x000fea0003800000 */
.L_x_277:
        /* <DEDUP_REMOVED lines=13> */
.L_x_280:
[----:B------:R-:W-:Y:S05]  /*ba80*/  BSYNC B1 ;  /* 0x0000000000017941 */ /* 0x000fea0003800000 */
.L_x_279:
        /* <DEDUP_REMOVED lines=13> */
.L_x_282:
[----:B------:R-:W-:Y:S05]  /*bb60*/  BSYNC B1 ;  /* 0x0000000000017941 */ /* 0x000fea0003800000 */
.L_x_281:
        /* <DEDUP_REMOVED lines=13> */
.L_x_284:
[----:B------:R-:W-:Y:S05]  /*bc40*/  BSYNC B1 ;  /* 0x0000000000017941 */ /* 0x000fea0003800000 */
.L_x_283:
        /* <DEDUP_REMOVED lines=13> */
.L_x_286:
[----:B------:R-:W-:Y:S05]  /*bd20*/  BSYNC B1 ;  /* 0x0000000000017941 */ /* 0x000fea0003800000 */
.L_x_285:
        /* <DEDUP_REMOVED lines=13> */
.L_x_288:
[----:B------:R-:W-:Y:S05]  /*be00*/  BSYNC B1 ;  /* 0x0000000000017941 */ /* 0x000fea0003800000 */
.L_x_287:
        /* <DEDUP_REMOVED lines=13> */
.L_x_290:
[----:B------:R-:W-:Y:S05]  /*bee0*/  BSYNC B1 ;  /* 0x0000000000017941 */ /* 0x000fea0003800000 */
.L_x_289:
        /* <DEDUP_REMOVED lines=13> */
.L_x_292:
[----:B------:R-:W-:Y:S05]  /*bfc0*/  BSYNC B1 ;  /* 0x0000000000017941 */ /* 0x000fea0003800000 */
.L_x_291:
        /* <DEDUP_REMOVED lines=13> */
.L_x_294:
[----:B------:R-:W-:Y:S05]  /*c0a0*/  BSYNC B1 ;  /* 0x0000000000017941 */ /* 0x000fea0003800000 */
.L_x_293:
[----:B------:R-:W-:Y:S05]  /*c0b0*/  @P2 BRA `(.L_x_295) ;  /* 0x0000002000a42947 */ /* 0x000fea0003800000 */
[----:B------:R-:W2:Y:S01]  /*c0c0*/  LDL.LU R2, [R1+0x74] ;  /* 0x0000740001027983 */ /* 0x000ea20000300800 */
[----:B-----5:R-:W-:-:S04]  /*c0d0*/  LOP3.LUT R0, R0, 0xff, RZ, 0xc0, !PT ;  /* 0x000000ff00007812 */ /* 0x020fc800078ec0ff */
[----:B------:R-:W-:-:S05]  /*c0e0*/  F2FP.F16.E5M2.UNPACK_B R0, R0 ;  /* 0x00000000ff00723e */ /* 0x000fca00020004ff */
[----:B------:R-:W-:-:S05]  /*c0f0*/  HADD2.F32 R0, -RZ, R0.H0_H0 ;  /* 0x20000000ff007230 */ /* 0x000fca0000004100 */
[----:B------:R-:W-:-:S04]  /*c100*/  FMUL R0, R0, UR21 ;  /* 0x0000001500007c20 */ /* 0x000fc80008400000 */
[----:B--2---:R-:W-:-:S05]  /*c110*/  FFMA R0, R2, UR20, R0 ;  /* 0x0000001402007c23 */ /* 0x004fca0008000000 */
[----:B0-----:R-:W-:-:S05]  /*c120*/  F2FP.SATFINITE.E5M2.F32.PACK_AB_MERGE_C R3, RZ, R0, RZ ;  /* 0x00000000ff03723e */ /* 0x001fca00048060ff */
[----:B------:R0:W-:Y:S01]  /*c130*/  STG.E.U8 desc[UR18][R26.64+0xf9], R3 ;  /* 0x0000f9031a007986 */ /* 0x0001e2000c101112 */
[----:B------:R-:W-:Y:S05]  /*c140*/  BRA `(.L_x_295) ;  /* 0x0000002000807947 */ /* 0x000fea0003800000 */
.L_x_38:
[C---:B------:R-:W-:Y:S01]  /*c150*/  ISETP.GE.AND P2, PT, R38.reuse, 0x1, PT ;  /* 0x000000012600780c */ /* 0x040fe20003f46270 */
[----:B------:R-:W2:Y:S01]  /*c160*/  LDL.LU R227, [R1+0x14] ;  /* 0x0000140001e37983 */ /* 0x000ea20000300800 */
[----:B------:R-:W-:Y:S01]  /*c170*/  ISETP.GE.AND P1, PT, R38, 0x9, PT ;  /* 0x000000092600780c */ /* 0x000fe20003f26270 */
[----:B------:R-:W-:Y:S01]  /*c180*/  FMUL R226, R226, UR20 ;  /* 0x00000014e2e27c20 */ /* 0x000fe20008400000 */
[----:B------:R-:W-:Y:S01]  /*c190*/  ISETP.LT.OR P4, PT, R35, 0x1, !P2 ;  /* 0x000000012300780c */ /* 0x000fe20005781670 */
[----:B------:R-:W-:Y:S01]  /*c1a0*/  FMUL R225, R225, UR20 ;  /* 0x00000014e1e17c20 */ /* 0x000fe20008400000 */
[C---:B------:R-:W-:Y:S01]  /*c1b0*/  ISETP.LT.OR P5, PT, R35.reuse, 0x2, !P2 ;  /* 0x000000022300780c */ /* 0x040fe200057a1670 */
[----:B------:R-:W-:Y:S01]  /*c1c0*/  FMUL R224, R224, UR20 ;  /* 0x00000014e0e07c20 */ /* 0x000fe20008400000 */
[----:B------:R-:W-:Y:S02]  /*c1d0*/  ISETP.LT.OR P6, PT, R35, 0x1, !P1 ;  /* 0x000000012300780c */ /* 0x000fe40004fc1670 */
[----:B------:R-:W-:-:S02]  /*c1e0*/  F2FP.SATFINITE.E5M2.F32.PACK_AB_MERGE_C R29, RZ, R226, RZ ;  /* 0x000000e2ff1d723e */ /* 0x000fc400048060ff */
[----:B------:R-:W-:Y:S01]  /*c1f0*/  F2FP.SATFINITE.E5M2.F32.PACK_AB_MERGE_C R225, RZ, R225, RZ ;  /* 0x000000e1ffe1723e */ /* 0x000fe200048060ff */
[----:B------:R-:W-:Y:S01]  /*c200*/  FMUL R223, R223, UR20 ;  /* 0x00000014dfdf7c20 */ /* 0x000fe20008400000 */
[----:B------:R-:W-:Y:S01]  /*c210*/  F2FP.SATFINITE.E5M2.F32.PACK_AB_MERGE_C R31, RZ, R224, RZ ;  /* 0x000000e0ff1f723e */ /* 0x000fe200048060ff */
[----:B------:R-:W-:Y:S01]  /*c220*/  FMUL R222, R222, UR20 ;  /* 0x00000014dede7c20 */ /* 0x000fe20008400000 */
[----:B------:R-:W-:Y:S01]  /*c230*/  FMUL R221, R221, UR20 ;  /* 0x00000014dddd7c20 */ /* 0x000fe20008400000 */
[----:B------:R0:W-:Y:S01]  /*c240*/  @!P4 STG.E.U8 desc[UR18][R24.64], R29 ;  /* 0x0000001d1800c986 */ /* 0x0001e2000c101112 */
[----:B------:R-:W-:-:S03]  /*c250*/  ISETP.LT.OR P4, PT, R35, 0x2, !P1 ;  /* 0x000000022300780c */ /* 0x000fc60004f81670 */
[----:B------:R-:W-:Y:S01]  /*c260*/  @!P5 STG.E.U8 desc[UR18][R24.64+0x1], R225 ;  /* 0x000001e11800d986 */ /* 0x000fe2000c101112 */
[----:B------:R-:W-:-:S03]  /*c270*/  ISETP.LT.OR P5, PT, R35, 0x9, !P2 ;  /* 0x000000092300780c */ /* 0x000fc600057a1670 */
[----:B------:R1:W-:Y:S01]  /*c280*/  @!P6 STG.E.U8 desc[UR18][R26.64], R31 ;  /* 0x0000001f1a00e986 */ /* 0x0003e2000c101112 */
[----:B------:R-:W-:Y:S02]  /*c290*/  ISETP.LT.OR P6, PT, R35, 0xa, !P2 ;  /* 0x0000000a2300780c */ /* 0x000fe400057c1670 */
[----:B------:R-:W-:Y:S01]  /*c2a0*/  F2FP.SATFINITE.E5M2.F32.PACK_AB_MERGE_C R223, RZ, R223, RZ ;  /* 0x000000dfffdf723e */ /* 0x000fe200048060ff */
[----:B------:R-:W-:Y:S01]  /*c2b0*/  FMUL R219, R219, UR20 ;  /* 0x00000014dbdb7c20 */ /* 0x000fe20008400000 */
[----:B------:R-:W-:Y:S01]  /*c2c0*/  F2FP.SATFINITE.E5M2.F32.PACK_AB_MERGE_C R33, RZ, R222, RZ ;  /* 0x000000deff21723e */ /* 0x000fe200048060ff */
[----:B------:R-:W-:Y:S01]  /*c2d0*/  FMUL R220, R220, UR20 ;  /* 0x00000014dcdc7c20 */ /* 0x000fe20008400000 */
[----:B------:R-:W-:Y:S01]  /*c2e0*/  F2FP.SATFINITE.E5M2.F32.PACK_AB_MERGE_C R221, RZ, R221, RZ ;  /* 0x000000ddffdd723e */ /* 0x000fe200048060ff */
[----:B------:R-:W-:Y:S01]  /*c2f0*/  @!P4 STG.E.U8 desc[UR18][R26.64+0x1], R223 ;  /* 0x000001df1a00c986 */ /* 0x000fe2000c101112 */
[----:B------:R-:W-:-:S03]  /*c300*/  ISETP.LT.OR P4, PT, R35, 0x9, !P1 ;  /* 0x000000092300780c */ /* 0x000fc60004f81670 */
[----:B------:R3:W-:Y:S01]  /*c310*/  @!P5 STG.E.U8 desc[UR18][R24.64+0x8], R33 ;  /* 0x000008211800d986 */ /* 0x0007e2000c101112 */
[----:B------:R-:W-:-:S03]  /*c320*/  ISETP.LT.OR P5, PT, R35, 0xa, !P1 ;  /* 0x0000000a2300780c */ /* 0x000fc60004fa1670 */
[----:B------:R-:W-:Y:S01]  /*c330*/  @!P6 STG.E.U8 desc[UR18][R24.64+0x9], R221 ;  /* 0x000009dd1800e986 */ /* 0x000fe2000c101112 */
[----:B------:R-:W-:Y:S01]  /*c340*/  ISETP.LT.OR P6, PT, R35, 0x11, !P2 ;  /* 0x000000112300780c */ /* 0x000fe200057c1670 */
[----:B------:R-:W-:Y:S01]  /*c350*/  FMUL R218, R218, UR20 ;  /* 0x00000014dada7c20 */ /* 0x000fe20008400000 */
[----:B------:R-:W-:Y:S01]  /*c360*/  F2FP.SATFINITE.E5M2.F32.PACK_AB_MERGE_C R219, RZ, R219, RZ ;  /* 0x000000dbffdb723e */ /* 0x000fe200048060ff */
[----:B------:R-:W-:Y:S01]  /*c370*/  FMUL R217, R217, UR20 ;  /* 0x00000014d9d97c20 */ /* 0x000fe20008400000 */
[----:B0-----:R-:W-:Y:S01]  /*c380*/  F2FP.SATFINITE.E5M2.F32.PACK_AB_MERGE_C R29, RZ, R220, RZ ;  /* 0x000000dcff1d723e */ /* 0x001fe200048060ff */
[----:B------:R-:W-:Y:S01]  /*c390*/  FMUL R216, R216, UR20 ;  /* 0x00000014d8d87c20 */ /* 0x000fe20008400000 */
[----:B-1----:R-:W-:Y:S01]  /*c3a0*/  F2FP.SATFINITE.E5M2.F32.PACK_AB_MERGE_C R31, RZ, R218, RZ ;  /* 0x000000daff1f723e */ /* 0x002fe200048060ff */
[----:B------:R-:W-:Y:S01]  /*c3b0*/  FMUL R215, R215, UR20 ;  /* 0x00000014d7d77c20 */ /* 0x000fe20008400000 */
[----:B------:R-:W-:Y:S01]  /*c3c0*/  FMUL R213, R213, UR20 ;  /* 0x00000014d5d57c20 */ /* 0x000fe20008400000 */
[----:B------:R-:W-:Y:S01]  /*c3d0*/  @!P5 STG.E.U8 desc[UR18][R26.64+0x9], R219 ;  /* 0x000009db1a00d986 */ /* 0x000fe2000c101112 */
[----:B------:R-:W-:-:S03]  /*c3e0*/  ISETP.LT.OR P5, PT, R35, 0x12, !P2 ;  /* 0x000000122300780c */ /* 0x000fc600057a1670 */
[----:B------:R0:W-:Y:S01]  /*c3f0*/  @!P4 STG.E.U8 desc[UR18][R26.64+0x8], R29 ;  /* 0x0000081d1a00c986 */ /* 0x0001e2000c101112 */
[----:B------:R-:W-:-:S03]  /*c400*/  ISETP.LT.OR P4, PT, R35, 0x11, !P1 ;  /* 0x000000112300780c */ /* 0x000fc60004f81670 */
[----:B------:R1:W-:Y:S01]  /*c410*/  @!P6 STG.E.U8 desc[UR18][R24.64+0x10], R31 ;  /* 0x0000101f1800e986 */ /* 0x0003e2000c101112 */
[C---:B------:R-:W-:Y:S02]  /*c420*/  ISETP.LT.OR P6, PT, R35.reuse, 0x12, !P1 ;  /* 0x000000122300780c */ /* 0x040fe40004fc1670 */
[----:B------:R-:W-:Y:S01]  /*c430*/  F2FP.SATFINITE.E5M2.F32.PACK_AB_MERGE_C R217, RZ, R217, RZ ;  /* 0x000000d9ffd9723e */ /* 0x000fe200048060ff */
[----:B------:R-:W-:Y:S01]  /*c440*/  FMUL R214, R214, UR20 ;  /* 0x00000014d6d67c20 */ /* 0x000fe20008400000 */
[----:B---3--:R-:W-:Y:S01]  /*c450*/  F2FP.SATFINITE.E5M2.F32.PACK_AB_MERGE_C R33, RZ, R216, RZ ;  /* 0x000000d8ff21723e */ /* 0x008fe200048060ff */
[----:B------:R-:W-:Y:S01]  /*c460*/  FMUL R212, R212, UR20 ;  /* 0x00000014d4d47c20 */ /* 0x000fe20008400000 */
[----:B------:R-:W-:Y:S01]  /*c470*/  F2FP.SATFINITE.E5M2.F32.PACK_AB_MERGE_C R215, RZ, R215, RZ ;  /* 0x000000d7ffd7723e */ /* 0x000fe200048060ff */
[----:B------:R-:W-:Y:S01]  /*c480*/  @!P5 STG.E.U8 desc[UR18][R24.64+0x11], R217 ;  /* 0x000011d91800d986 */ /* 0x000fe2000c101112 */
[----:B------:R-:W-:-:S03]  /*c490*/  ISETP.LT.OR P5, PT, R35, 0x1a, !P2 ;  /* 0x0000001a2300780c */ /* 0x000fc600057a1670 */
[----:B------:R3:W-:Y:S01]  /*c4a0*/  @!P4 STG.E.U8 desc[UR18][R26.64+0x10], R33 ;  /* 0x000010211a00c986 */ /* 0x0007e2000c101112 */
[----:B------:R-:W-:-:S03]  /*c4b0*/  ISETP.LT.OR P4, PT, R35, 0x19, !P2 ;  /* 0x000000192300780c */ /* 0x000fc60005781670 */
[----:B------:R-:W-:Y:S01]  /*c4c0*/  @!P6 STG.E.U8 desc[UR18][R26.64+0x11], R215 ;  /* 0x000011d71a00e986 */ /* 0x000fe2000c101112 */
[----:B------:R-:W-:Y:S02]  /*c4d0*/  ISETP.LT.OR P6, PT, R35, 0x19, !P1 ;  /* 0x000000192300780c */ /* 0x000fe40004fc1670 */
[----:B------:R-:W-:Y:S01]  /*c4e0*/  F2FP.SATFINITE.E5M2.F32.PACK_AB_MERGE_C R213, RZ, R213, RZ ;  /* 0x000000d5ffd5723e */ /* 0x000fe200048060ff */
[----:B------:R-:W-:Y:S01]  /*c4f0*/  FMUL R211, R211, UR20 ;  /* 0x00000014d3d37c20 */ /* 0x000fe20008400000 */
[----:B0-----:R-:W-:Y:S01]  /*c500*/  F2FP.SATFINITE.E5M2.F32.PACK_AB_MERGE_C R29, RZ, R214, RZ ;  /* 0x000000d6ff1d723e */ /* 0x001fe200048060ff */
[----:B------:R-:W-:Y:S01]  /*c510*/  FMUL R210, R210, UR20 ;  /* 0x00000014d2d27c20 */ /* 0x000fe20008400000 */
[----:B-1----:R-:W-:Y:S01]  /*c520*/  F2FP.SATFINITE.E5M2.F32.PACK_AB_MERGE_C R31, RZ, R212, RZ ;  /* 0x000000d4ff1f723e */ /* 0x002fe200048060ff */
[----:B------:R-:W-:Y:S01]  /*c530*/  @!P5 STG.E.U8 desc[UR18][R24.64+0x19], R213 ;  /* 0x000019d51800d986 */ /* 0x000fe2000c101112 */
[----:B------:R-:W-:-:S03]  /*c540*/  ISETP.LT.OR P5, PT, R35, 0x1a, !P1 ;  /* 0x0000001a2300780c */ /* 0x000fc60004fa1670 */
[----:B------:R0:W-:Y:S01]  /*c550*/  @!P4 STG.E.U8 desc[UR18][R24.64+0x18], R29 ;  /* 0x0000181d1800c986 */ /* 0x0001e2000c101112 */
[----:B------:R-:W-:-:S03]  /*c560*/  ISETP.LT.OR P4, PT, R35, 0x21, !P2 ;  /* 0x000000212300780c */ /* 0x000fc60005781670 */
[----:B------:R1:W-:Y:S01]  /*c570*/  @!P6 STG.E.U8 desc[UR18][R26.64+0x18], R31 ;  /* 0x0000181f1a00e986 */ /* 0x0003e2000c101112 */
[----:B------:R-:W-:Y:S01]  /*c580*/  ISETP.LT.OR P6, PT, R35, 0x22, !P2 ;  /* 0x000000222300780c */ /* 0x000fe200057c1670 */
[----:B------:R-:W-:Y:S01]  /*c590*/  FMUL R209, R209, UR20 ;  /* 0x00000014d1d17c20 */ /* 0x000fe20008400000 */
        /* <DEDUP_REMOVED lines=49> */
[----:B------:R-:W4:Y:S01]  /*c8b0*/  LDL.LU R226, [R1+0x10] ;  /* 0x0000100001e27983 */ /* 0x000f220000300800 */
[----:B---3--:R-:W-:Y:S02]  /*c8c0*/  F2FP.SATFINITE.E5M2.F32.PACK_AB_MERGE_C R33, RZ, R198, RZ ;  /* 0x000000c6ff21723e */ /* 0x008fe400048060ff */
[----:B------:R-:W-:Y:S01]  /*c8d0*/  F2FP.SATFINITE.E5M2.F32.PACK_AB_MERGE_C R197, RZ, R197, RZ ;  /* 0x000000c5ffc5723e */ /* 0x000fe200048060ff */
[----:B------:R-:W-:Y:S01]  /*c8e0*/  @!P5 STG.E.U8 desc[UR18][R26.64+0x31], R199 ;  /* 0x000031c71a00d986 */ /* 0x000fe2000c101112 */
[----:B------:R-:W-:-:S03]  /*c8f0*/  ISETP.LT.OR P5, PT, R35, 0x3a, !P1 ;  /* 0x0000003a2300780c */ /* 0x000fc60004fa1670 */
[----:B------:R-:W3:Y:S01]  /*c900*/  LDL.LU R224, [R1+0xc] ;  /* 0x00000c0001e07983 */ /* 0x000ee20000300800 */
[----:B------:R-:W-:-:S03]  /*c910*/  FMUL R195, R195, UR20 ;  /* 0x00000014c3c37c20 */ /* 0x000fc60008400000 */
[----:B------:R1:W-:Y:S01]  /*c920*/  @!P4 STG.E.U8 desc[UR18][R24.64+0x38], R33 ;  /* 0x000038211800c986 */ /* 0x0003e2000c101112 */
[----:B------:R-:W-:-:S03]  /*c930*/  ISETP.LT.OR P4, PT, R35, 0x39, !P1 ;  /* 0x000000392300780c */ /* 0x000fc60004f81670 */
[----:B------:R-:W2:Y:S01]  /*c940*/  LDL.LU R225, [R1+0x8] ;  /* 0x0000080001e17983 */ /* 0x000ea20000300800 */
[----:B------:R-:W-:-:S03]  /*c950*/  FMUL R196, R196, UR20 ;  /* 0x00000014c4c47c20 */ /* 0x000fc60008400000 */
[----:B------:R-:W-:Y:S01]  /*c960*/  @!P6 STG.E.U8 desc[UR18][R24.64+0x39], R197 ;  /* 0x000039c51800e986 */ /* 0x000fe2000c101112 */
[----:B------:R-:W-:-:S03]  /*c970*/  ISETP.LT.OR P6, PT, R35, 0x41, !P2 ;  /* 0x000000412300780c */ /* 0x000fc600057c1670 */
[----:B------:R-:W4:Y:S01]  /*c980*/  LDL.LU R222, [R1] ;  /* 0x0000000001de7983 */ /* 0x000f220000300800 */
[----:B------:R-:W-:-:S03]  /*c990*/  FMUL R194, R194, UR20 ;  /* 0x00000014c2c27c20 */ /* 0x000fc60008400000 */
[----:B------:R-:W3:Y:S04]  /*c9a0*/  LDL.LU R223, [R1+0x18] ;  /* 0x0000180001df7983 */ /* 0x000ee80000300800 */
[----:B------:R-:W3:Y:S01]  /*c9b0*/  LDL.LU R221, [R1+0x4] ;  /* 0x0000040001dd7983 */ /* 0x000ee20000300800 */
[----:B------:R-:W-:Y:S01]  /*c9c0*/  F2FP.SATFINITE.E5M2.F32.PACK_AB_MERGE_C R195, RZ, R195, RZ ;  /* 0x000000c3ffc3723e */ /* 0x000fe200048060ff */
[----:B------:R-:W-:Y:S01]  /*c9d0*/  FMUL R193, R193, UR20 ;  /* 0x00000014c1c17c20 */ /* 0x000fe20008400000 */
[----:B0-----:R-:W-:Y:S01]  /*c9e0*/  F2FP.SATFINITE.E5M2.F32.PACK_AB_MERGE_C R29, RZ, R196, RZ ;  /* 0x000000c4ff1d723e */ /* 0x001fe200048060ff */
[----:B------:R-:W-:Y:S01]  /*c9f0*/  FMUL R192, R192, UR20 ;  /* 0x00000014c0c07c20 */ /* 0x000fe20008400000 */
[----:B-1----:R-:W-:Y:S01]  /*ca00*/  F2FP.SATFINITE.E5M2.F32.PACK_AB_MERGE_C R31, RZ, R194, RZ ;  /* 0x000000c2ff1f723e */ /* 0x002fe200048060ff */
[----:B------:R-:W-:Y:S01]  /*ca10*/  @!P5 STG.E.U8 desc[UR18][R26.64+0x39], R195 ;  /* 0x000039c31a00d986 */ /* 0x000fe2000c101112 */
[----:B------:R-:W-:Y:S01]  /*ca20*/  ISETP.LT.OR P5, PT, R35, 0x42, !P2 ;  /* 0x000000422300780c */ /* 0x000fe200057a1670 */
[----:B------:R-:W-:Y:S01]  /*ca30*/  FMUL R191, R191, UR20 ;  /* 0x00000014bfbf7c20 */ /* 0x000fe20008400000 */
[----:B------:R-:W-:Y:S01]  /*ca40*/  F2FP.SATFINITE.E5M2.F32.PACK_AB_MERGE_C R193, RZ, R193, RZ ;  /* 0x000000c1ffc1723e */ /* 0x000fe200048060ff */
[----:B------:R0:W-:Y:S01]  /*ca50*/  @!P4 STG.E.U8 desc[UR18][R26.64+0x38], R29 ;  /* 0x0000381d1a00c986 */ /* 0x0001e2000c101112 */
[----:B------:R-:W-:Y:S01]  /*ca60*/  ISETP.LT.OR P4, PT, R35, 0x41, !P1 ;  /* 0x000000412300780c */ /* 0x000fe20004f81670 */
[----:B------:R-:W-:Y:S01]  /*ca70*/  FMUL R189, R189, UR20 ;  /* 0x00000014bdbd7c20 */ /* 0x000fe20008400000 */
[----:B------:R-:W-:Y:S01]  /*ca80*/  F2FP.SATFINITE.E5M2.F32.PACK_AB_MERGE_C R33, RZ, R192, RZ ;  /* 0x000000c0ff21723e */ /* 0x000fe200048060ff */
[----:B------:R1:W-:Y:S01]  /*ca90*/  @!P6 STG.E.U8 desc[UR18][R24.64+0x40], R31 ;  /* 0x0000401f1800e986 */ /* 0x0003e2000c101112 */
[C---:B------:R-:W-:Y:S01]  /*caa0*/  ISETP.LT.OR P6, PT, R35.reuse, 0x42, !P1 ;  /* 0x000000422300780c */ /* 0x040fe20004fc1670 */
[----:B------:R-:W-:Y:S01]  /*cab0*/  FMUL R190, R190, UR20 ;  /* 0x00000014bebe7c20 */ /* 0x000fe20008400000 */
[----:B------:R-:W-:Y:S01]  /*cac0*/  F2FP.SATFINITE.E5M2.F32.PACK_AB_MERGE_C R191, RZ, R191, RZ ;  /* 0x000000bfffbf723e */ /* 0x000fe200048060ff */
[----:B------:R-:W-:Y:S01]  /*cad0*/  FMUL R188, R188, UR20 ;  /* 0x00000014bcbc7c20 */ /* 0x000fe20008400000 */
[----:B------:R-:W-:Y:S01]  /*cae0*/  F2FP.SATFINITE.E5M2.F32.PACK_AB_MERGE_C R189, RZ, R189, RZ ;  /* 0x000000bdffbd723e */ /* 0x000fe200048060ff */
[----:B------:R-:W-:Y:S01]  /*caf0*/  @!P5 STG.E.U8 desc[UR18][R24.64+0x41], R193 ;  /* 0x000041c11800d986 */ /* 0x000fe2000c101112 */
[----:B------:R-:W-:Y:S01]  /*cb00*/  ISETP.LT.OR P5, PT, R35, 0x4a, !P2 ;  /* 0x0000004a2300780c */ /* 0x000fe200057a1670 */
[----:B------:R-:W-:Y:S01]  /*cb10*/  FMUL R187, R187, UR20 ;  /* 0x00000014bbbb7c20 */ /* 0x000fe20008400000 */
[----:B0-----:R-:W-:Y:S01]  /*cb20*/  F2FP.SATFINITE.E5M2.F32.PACK_AB_MERGE_C R29, RZ, R190, RZ ;  /* 0x000000beff1d723e */ /* 0x001fe200048060ff */
[----:B------:R0:W-:Y:S01]  /*cb30*/  @!P4 STG.E.U8 desc[UR18][R26.64+0x40], R33 ;  /* 0x000040211a00c986 */ /* 0x0001e2000c101112 */
[C---:B------:R-:W-:Y:S01]  /*cb40*/  ISETP.LT.OR P4, PT, R35.reuse, 0x49, !P2 ;  /* 0x000000492300780c */ /* 0x040fe20005781670 */
[----:B------:R-:W-:Y:S01]  /*cb50*/  FMUL R186, R186, UR20 ;  /* 0x00000014baba7c20 */ /* 0x000fe20008400000 */
[----:B-1----:R-:W-:Y:S01]  /*cb60*/  F2FP.SATFINITE.E5M2.F32.PACK_AB_MERGE_C R31, RZ, R188, RZ ;  /* 0x000000bcff1f723e */ /* 0x002fe200048060ff */
[----:B------:R-:W-:Y:S01]  /*cb70*/  @!P6 STG.E.U8 desc[UR18][R26.64+0x41], R191 ;  /* 0x000041bf1a00e986 */ /* 0x000fe2000c101112 */
[----:B------:R-:W-:Y:S01]  /*cb80*/  ISETP.LT.OR P6, PT, R35, 0x49, !P1 ;  /* 0x000000492300780c */ /* 0x000fe20004fc1670 */
[----:B------:R-:W-:Y:S01]  /*cb90*/  FMUL R185, R185, UR20 ;  /* 0x00000014b9b97c20 */ /* 0x000fe20008400000 */
[----:B------:R-:W-:Y:S01]  /*cba0*/  F2FP.SATFINITE.E5M2.F32.PACK_AB_MERGE_C R187, RZ, R187, RZ ;  /* 0x000000bbffbb723e */ /* 0x000fe200048060ff */
[----:B------:R-:W-:Y:S01]  /*cbb0*/  FMUL R183, R183, UR20 ;  /* 0x00000014b7b77c20 */ /* 0x000fe20008400000 */
[----:B------:R-:W-:Y:S01]  /*cbc0*/  FMUL R184, R184, UR20 ;  /* 0x00000014b8b87c20 */ /* 0x000fe20008400000 */
[----:B------:R-:W-:Y:S01]  /*cbd0*/  @!P5 STG.E.U8 desc[UR18][R24.64+0x49], R189 ;  /* 0x000049bd1800d986 */ /* 0x000fe2000c101112 */
[C---:B------:R-:W-:Y:S01]  /*cbe0*/  ISETP.LT.OR P5, PT, R35.reuse, 0x4a, !P1 ;  /* 0x0000004a2300780c */ /* 0x040fe20004fa1670 */
[----:B------:R-:W-:Y:S01]  /*cbf0*/  FMUL R182, R182, UR20 ;  /* 0x00000014b6b67c20 */ /* 0x000fe20008400000 */
[----:B0-----:R-:W-:Y:S01]  /*cc00*/  F2FP.SATFINITE.E5M2.F32.PACK_AB_MERGE_C R33, RZ, R186, RZ ;  /* 0x000000baff21723e */ /* 0x001fe200048060ff */
[----:B------:R0:W-:Y:S01]  /*cc10*/  @!P4 STG.E.U8 desc[UR18][R24.64+0x48], R29 ;  /* 0x0000481d1800c986 */ /* 0x0001e2000c101112 */
[----:B------:R-:W-:Y:S01]  /*cc20*/  ISETP.LT.OR P4, PT, R35, 0x51, !P2 ;  /* 0x000000512300780c */ /* 0x000fe20005781670 */
[----:B------:R-:W-:Y:S01]  /*cc30*/  FMUL R181, R181, UR20 ;  /* 0x00000014b5b57c20 */ /* 0x000fe20008400000 */
[----:B------:R-:W-:Y:S01]  /*cc40*/  F2FP.SATFINITE.E5M2.F32.PACK_AB_MERGE_C R185, RZ, R185, RZ ;  /* 0x000000b9ffb9723e */ /* 0x000fe200048060ff */
[----:B------:R1:W-:Y:S01]  /*cc50*/  @!P6 STG.E.U8 desc[UR18][R26.64+0x48], R31 ;  /* 0x0000481f1a00e986 */ /* 0x0003e2000c101112 */
[----:B------:R-:W-:Y:S01]  /*cc60*/  ISETP.LT.OR P6, PT, R35, 0x52, !P2 ;  /* 0x000000522300780c */ /* 0x000fe200057c1670 */
        /* <DEDUP_REMOVED lines=17> */
[----:B------:R-:W-:Y:S01]  /*cd80*/  F2FP.SATFINITE.E5M2.F32.PACK_AB_MERGE_C R177, RZ, R177, RZ ;  /* 0x000000b1ffb1723e */ /* 0x000fe200048060ff */
        /* <DEDUP_REMOVED lines=13> */
[----:B------:R-:W-:Y:S01]  /*ce60*/  FMUL R170, R170, UR20 ;  /* 0x00000014aaaa7c20 */ /* 0x000fe20008400000 */
        /* <DEDUP_REMOVED lines=19> */
[C---:B------:R-:W-:Y:S01]  /*cfa0*/  ISETP.LT.OR P4, PT, R35.reuse, 0x69, !P2 ;  /* 0x000000692300780c */ /* 0x040fe20005781670 */
        /* <DEDUP_REMOVED lines=69> */
[----:B------:R-:W-:Y:S01]  /*d400*/  ISETP.LT.OR P4, PT, R35, 0x81, !P1 ;  /* 0x000000812300780c */ /* 0x000fe20004f81670 */
[----:B------:R-:W-:Y:S01]  /*d410*/  FMUL R13, R13, UR20 ;  /* 0x000000140d0d7c20 */ /* 0x000fe20008400000 */
[----:B-1----:R-:W-:Y:S01]  /*d420*/  F2FP.SATFINITE.E5M2.F32.PACK_AB_MERGE_C R31, RZ, R158, RZ ;  /* 0x0000009eff1f723e */ /* 0x002fe200048060ff */
[----:B------:R-:W-:Y:S01]  /*d430*/  @!P6 STG.E.U8 desc[UR18][R24.64+0x81], R161 ;  /* 0x000081a11800e986 */ /* 0x000fe2000c101112 */
        /* <DEDUP_REMOVED lines=35> */
[----:B-----5:R-:W-:Y:S01]  /*d670*/  FMUL R0, R0, UR20 ;  /* 0x0000001400007c20 */ /* 0x020fe20008400000 */
[----:B0-----:R-:W-:Y:S01]  /*d680*/  F2FP.SATFINITE.E5M2.F32.PACK_AB_MERGE_C R33, RZ, R22, RZ ;  /* 0x00000016ff21723e */ /* 0x001fe200048060ff */
[----:B------:R0:W-:Y:S01]  /*d690*/  @!P4 STG.E.U8 desc[UR18][R24.64+0x90], R29 ;  /* 0x0000901d1800c986 */ /* 0x0001e2000c101112 */
[C---:B------:R-:W-:Y:S01]  /*d6a0*/  ISETP.LT.OR P4, PT, R35.reuse, 0x99, !P2 ;  /* 0x000000992300780c */ /* 0x040fe20005781670 */
[----:B------:R-:W-:Y:S01]  /*d6b0*/  FMUL R2, R2, UR20 ;  /* 0x0000001402027c20 */ /* 0x000fe20008400000 */
[----:B------:R-:W-:Y:S01]  /*d6c0*/  F2FP.SATFINITE.E5M2.F32.PACK_AB_MERGE_C R5, RZ, R5, RZ ;  /* 0x00000005ff05723e */ /* 0x000fe200048060ff */
[----:B------:R-:W-:Y:S01]  /*d6d0*/  @!P6 STG.E.U8 desc[UR18][R26.64+0x90], R31 ;  /* 0x0000901f1a00e986 */ /* 0x000fe2000c101112 */
[----:B------:R-:W-:-:S05]  /*d6e0*/  ISETP.LT.OR P6, PT, R35, 0x9a, !P2 ;  /* 0x0000009a2300780c */ /* 0x000fca00057c1670 */
[----:B------:R1:W-:Y:S01]  /*d6f0*/  @!P5 STG.E.U8 desc[UR18][R26.64+0x91], R23 ;  /* 0x000091171a00d986 */ /* 0x0003e2000c101112 */
[C---:B------:R-:W-:Y:S02]  /*d700*/  ISETP.LT.OR P5, PT, R35.reuse, 0x9a, !P1 ;  /* 0x0000009a2300780c */ /* 0x040fe40004fa1670 */
[----:B0-----:R-:W-:Y:S01]  /*d710*/  F2FP.SATFINITE.E5M2.F32.PACK_AB_MERGE_C R29, RZ, R20, RZ ;  /* 0x00000014ff1d723e */ /* 0x001fe200048060ff */
[----:B------:R-:W-:Y:S01]  /*d720*/  @!P4 STG.E.U8 desc[UR18][R24.64+0x98], R33 ;  /* 0x000098211800c986 */ /* 0x000fe2000c101112 */
[----:B------:R-:W-:-:S03]  /*d730*/  ISETP.LT.OR P4, PT, R35, 0x99, !P1 ;  /* 0x000000992300780c */ /* 0x000fc60004f81670 */
[----:B------:R0:W-:Y:S01]  /*d740*/  @!P6 STG.E.U8 desc[UR18][R24.64+0x99], R21 ;  /* 0x000099151800e986 */ /* 0x0001e2000c101112 */
[----:B------:R-:W-:Y:S02]  /*d750*/  ISETP.LT.OR P6, PT, R35, 0xa1, !P2 ;  /* 0x000000a12300780c */ /* 0x000fe400057c1670 */
[----:B-1----:R-:W-:-:S03]  /*d760*/  F2FP.SATFINITE.E5M2.F32.PACK_AB_MERGE_C R23, RZ, R18, RZ ;  /* 0x00000012ff17723e */ /* 0x002fc600048060ff */
[----:B------:R1:W-:Y:S01]  /*d770*/  @!P5 STG.E.U8 desc[UR18][R26.64+0x99], R19 ;  /* 0x000099131a00d986 */ /* 0x0003e2000c101112 */
[----:B------:R-:W-:-:S03]  /*d780*/  ISETP.LT.OR P5, PT, R35, 0xa2, !P2 ;  /* 0x000000a22300780c */ /* 0x000fc600057a1670 */
[----:B------:R-:W-:Y:S01]  /*d790*/  @!P4 STG.E.U8 desc[UR18][R26.64+0x98], R29 ;  /* 0x0000981d1a00c986 */ /* 0x000fe2000c101112 */
[C---:B------:R-:W-:Y:S02]  /*d7a0*/  ISETP.LT.OR P4, PT, R35.reuse, 0xa1, !P1 ;  /* 0x000000a12300780c */ /* 0x040fe40004f81670 */
[----:B0-----:R-:W-:Y:S01]  /*d7b0*/  F2FP.SATFINITE.E5M2.F32.PACK_AB_MERGE_C R21, RZ, R16, RZ ;  /* 0x00000010ff15723e */ /* 0x001fe200048060ff */
[----:B------:R-:W-:Y:S01]  /*d7c0*/  @!P6 STG.E.U8 desc[UR18][R24.64+0xa0], R23 ;  /* 0x0000a0171800e986 */ /* 0x000fe2000c101112 */
[----:B------:R-:W-:Y:S02]  /*d7d0*/  ISETP.LT.OR P6, PT, R35, 0xa2, !P1 ;  /* 0x000000a22300780c */ /* 0x000fe40004fc1670 */
[----:B-1----:R-:W-:-:S03]  /*d7e0*/  F2FP.SATFINITE.E5M2.F32.PACK_AB_MERGE_C R19, RZ, R14, RZ ;  /* 0x0000000eff13723e */ /* 0x002fc600048060ff */
[----:B------:R0:W-:Y:S01]  /*d7f0*/  @!P5 STG.E.U8 desc[UR18][R24.64+0xa1], R17 ;  /* 0x0000a1111800d986 */ /* 0x0001e2000c101112 */
[----:B------:R-:W-:-:S03]  /*d800*/  ISETP.LT.OR P5, PT, R35, 0xaa, !P2 ;  /* 0x000000aa2300780c */ /* 0x000fc600057a1670 */
[----:B------:R-:W-:Y:S01]  /*d810*/  @!P4 STG.E.U8 desc[UR18][R26.64+0xa0], R21 ;  /* 0x0000a0151a00c986 */ /* 0x000fe2000c101112 */
[----:B------:R-:W-:-:S03]  /*d820*/  ISETP.LT.OR P4, PT, R35, 0xa9, !P2 ;  /* 0x000000a92300780c */ /* 0x000fc60005781670 */
[----:B------:R1:W-:Y:S01]  /*d830*/  @!P6 STG.E.U8 desc[UR18][R26.64+0xa1], R15 ;  /* 0x0000a10f1a00e986 */ /* 0x0003e2000c101112 */
[----:B------:R-:W-:Y:S02]  /*d840*/  ISETP.LT.OR P6, PT, R35, 0xa9, !P1 ;  /* 0x000000a92300780c */ /* 0x000fe40004fc1670 */
[----:B0-----:R-:W-:-:S03]  /*d850*/  F2FP.SATFINITE.E5M2.F32.PACK_AB_MERGE_C R17, RZ, R12, RZ ;  /* 0x0000000cff11723e */ /* 0x001fc600048060ff */
[----:B------:R0:W-:Y:S01]  /*d860*/  @!P5 STG.E.U8 desc[UR18][R24.64+0xa9], R13 ;  /* 0x0000a90d1800d986 */ /* 0x0001e2000c101112 */
[----:B------:R-:W-:-:S03]  /*d870*/  ISETP.LT.OR P5, PT, R35, 0xaa, !P1 ;  /* 0x000000aa2300780c */ /* 0x000fc60004fa1670 */
[----:B------:R-:W-:Y:S01]  /*d880*/  @!P4 STG.E.U8 desc[UR18][R24.64+0xa8], R19 ;  /* 0x0000a8131800c986 */ /* 0x000fe2000c101112 */
[C---:B------:R-:W-:Y:S02]  /*d890*/  ISETP.LT.OR P4, PT, R35.reuse, 0xb1, !P2 ;  /* 0x000000b12300780c */ /* 0x040fe40005781670 */
[----:B-1----:R-:W-:Y:S01]  /*d8a0*/  F2FP.SATFINITE.E5M2.F32.PACK_AB_MERGE_C R15, RZ, R10, RZ ;  /* 0x0000000aff0f723e */ /* 0x002fe200048060ff */
[----:B------:R-:W-:Y:S01]  /*d8b0*/  @!P6 STG.E.U8 desc[UR18][R26.64+0xa8], R17 ;  /* 0x0000a8111a00e986 */ /* 0x000fe2000c101112 */
[----:B------:R-:W-:Y:S02]  /*d8c0*/  ISETP.LT.OR P6, PT, R35, 0xb2, !P2 ;  /* 0x000000b22300780c */ /* 0x000fe400057c1670 */
[----:B0-----:R-:W-:-:S03]  /*d8d0*/  F2FP.SATFINITE.E5M2.F32.PACK_AB_MERGE_C R13, RZ, R8, RZ ;  /* 0x00000008ff0d723e */ /* 0x001fc600048060ff */
        /* <DEDUP_REMOVED lines=9> */
[----:B------:R4:W-:Y:S01]  /*d970*/  @!P4 STG.E.U8 desc[UR18][R26.64+0xb0], R13 ;  /* 0x0000b00d1a00c986 */ /* 0x0009e2000c101112 */
[C---:B------:R-:W-:Y:S02]  /*d980*/  ISETP.LT.OR P4, PT, R35.reuse, 0xb9, !P1 ;  /* 0x000000b92300780c */ /* 0x040fe40004f81670 */
[----:B-1----:R-:W-:Y:S01]  /*d990*/  F2FP.SATFINITE.E5M2.F32.PACK_AB_MERGE_C R9, RZ, R4, RZ ;  /* 0x00000004ff09723e */ /* 0x002fe200048060ff */
[----:B------:R1:W-:Y:S01]  /*d9a0*/  @!P6 STG.E.U8 desc[UR18][R24.64+0xb8], R11 ;  /* 0x0000b80b1800e986 */ /* 0x0003e2000c101112 */
[----:B------:R-:W-:Y:S02]  /*d9b0*/  ISETP.LT.OR P6, PT, R35, 0xba, !P1 ;  /* 0x000000ba2300780c */ /* 0x000fe40004fc1670 */
[----:B0-----:R-:W-:Y:S01]  /*d9c0*/  F2FP.SATFINITE.E5M2.F32.PACK_AB_MERGE_C R7, RZ, R2, RZ ;  /* 0x00000002ff07723e */ /* 0x001fe200048060ff */
[----:B--2---:R-:W-:Y:S02]  /*d9d0*/  FMUL R2, R225, UR20 ;  /* 0x00000014e1027c20 */ /* 0x004fe40008400000 */
[----:B------:R0:W-:Y:S01]  /*d9e0*/  @!P5 STG.E.U8 desc[UR18][R24.64+0xb9], R5 ;  /* 0x0000b9051800d986 */ /* 0x0001e2000c101112 */
[----:B------:R-:W-:-:S02]  /*d9f0*/  ISETP.LT.OR P5, PT, R35, 0xc2, !P2 ;  /* 0x000000c22300780c */ /* 0x000fc400057a1670 */
[----:B----4-:R-:W-:Y:S01]  /*da00*/  F2FP.SATFINITE.E5M2.F32.PACK_AB_MERGE_C R13, RZ, R3, RZ ;  /* 0x00000003ff0d723e */ /* 0x010fe200048060ff */
[----:B------:R-:W-:Y:S01]  /*da10*/  FMUL R3, R222, UR20 ;  /* 0x00000014de037c20 */ /* 0x000fe20008400000 */
[----:B------:R2:W-:Y:S01]  /*da20*/  @!P4 STG.E.U8 desc[UR18][R26.64+0xb8], R9 ;  /* 0x0000b8091a00c986 */ /* 0x0005e2000c101112 */
[----:B-1----:R-:W-:Y:S01]  /*da30*/  F2FP.SATFINITE.E5M2.F32.PACK_AB_MERGE_C R11, RZ, R0, RZ ;  /* 0x00000000ff0b723e */ /* 0x002fe200048060ff */
[----:B---3--:R-:W-:Y:S01]  /*da40*/  FMUL R0, R221, UR20 ;  /* 0x00000014dd007c20 */ /* 0x008fe20008400000 */
[----:B------:R-:W-:Y:S01]  /*da50*/  ISETP.LT.OR P4, PT, R35, 0xc1, !P2 ;  /* 0x000000c12300780c */ /* 0x000fe20005781670 */
[----:B------:R-:W3:Y:S04]  /*da60*/  LDL.LU R222, [R1+0x1c] ;  /* 0x00001c0001de7983 */ /* 0x000ee80000300800 */
[----:B------:R-:W4:Y:S01]  /*da70*/  LDL.LU R220, [R1+0x20] ;  /* 0x0000200001dc7983 */ /* 0x000f220000300800 */
[----:B0-----:R-:W-:-:S03]  /*da80*/  F2FP.SATFINITE.E5M2.F32.PACK_AB_MERGE_C R5, RZ, R3, RZ ;  /* 0x00000003ff05723e */ /* 0x001fc600048060ff */
[----:B------:R-:W4:Y:S01]  /*da90*/  LDL.LU R225, [R1+0x24] ;  /* 0x0000240001e17983 */ /* 0x000f220000300800 */
[----:B------:R-:W-:Y:S01]  /*daa0*/  FMUL R3, R224, UR20 ;  /* 0x00000014e0037c20 */ /* 0x000fe20008400000 */
[----:B--2---:R-:W-:Y:S01]  /*dab0*/  F2FP.SATFINITE.E5M2.F32.PACK_AB_MERGE_C R9, RZ, R0, RZ ;  /* 0x00000000ff09723e */ /* 0x004fe200048060ff */
[----:B------:R-:W-:Y:S01]  /*dac0*/  FMUL R0, R226, UR20 ;  /* 0x00000014e2007c20 */ /* 0x000fe20008400000 */
[----:B------:R0:W-:Y:S01]  /*dad0*/  @!P6 STG.E.U8 desc[UR18][R26.64+0xb9], R13 ;  /* 0x0000b90d1a00e986 */ /* 0x0001e2000c101112 */
[----:B------:R-:W-:-:S03]  /*dae0*/  ISETP.LT.OR P6, PT, R35, 0xc1, !P1 ;  /* 0x000000c12300780c */ /* 0x000fc60004fc1670 */
[----:B------:R-:W2:Y:S04]  /*daf0*/  LDL.LU R224, [R1+0x28] ;  /* 0x0000280001e07983 */ /* 0x000ea80000300800 */
[----:B------:R-:W2:Y:S01]  /*db00*/  LDL.LU R226, [R1+0x2c] ;  /* 0x00002c0001e27983 */ /* 0x000ea20000300800 */
[----:B0-----:R-:W-:Y:S01]  /*db10*/  F2FP.SATFINITE.E5M2.F32.PACK_AB_MERGE_C R13, RZ, R2, RZ ;  /* 0x00000002ff0d723e */ /* 0x001fe200048060ff */
[----:B------:R-:W-:Y:S02]  /*db20*/  FMUL R2, R227, UR20 ;  /* 0x00000014e3027c20 */ /* 0x000fe40008400000 */
[----:B------:R-:W2:Y:S04]  /*db30*/  LDL.LU R227, [R1+0x30] ;  /* 0x0000300001e37983 */ /* 0x000ea80000300800 */
[----:B------:R-:W-:Y:S01]  /*db40*/  @!P5 STG.E.U8 desc[UR18][R24.64+0xc1], R11 ;  /* 0x0000c10b1800d986 */ /* 0x000fe2000c101112 */
[----:B------:R-:W-:-:S03]  /*db50*/  ISETP.LT.OR P5, PT, R35, 0xc2, !P1 ;  /* 0x000000c22300780c */ /* 0x000fc60004fa1670 */
[----:B------:R0:W-:Y:S01]  /*db60*/  @!P4 STG.E.U8 desc[UR18][R24.64+0xc0], R7 ;  /* 0x0000c0071800c986 */ /* 0x0001e2000c101112 */
[----:B------:R-:W-:-:S03]  /*db70*/  ISETP.LT.OR P4, PT, R35, 0xc9, !P2 ;  /* 0x000000c92300780c */ /* 0x000fc60005781670 */
[----:B------:R1:W-:Y:S01]  /*db80*/  @!P6 STG.E.U8 desc[UR18][R26.64+0xc0], R5 ;  /* 0x0000c0051a00e986 */ /* 0x0003e2000c101112 */
[----:B------:R-:W-:-:S03]  /*db90*/  ISETP.LT.OR P6, PT, R35, 0xca, !P2 ;  /* 0x000000ca2300780c */ /* 0x000fc600057c1670 */
[----:B------:R-:W2:Y:S04]  /*dba0*/  LDL.LU R221, [R1+0x34] ;  /* 0x0000340001dd7983 */ /* 0x000ea80000300800 */
[----:B------:R1:W-:Y:S01]  /*dbb0*/  @!P5 STG.E.U8 desc[UR18][R26.64+0xc1], R9 ;  /* 0x0000c1091a00d986 */ /* 0x0003e2000c101112 */
[----:B0-----:R-:W-:Y:S01]  /*dbc0*/  F2FP.SATFINITE.E5M2.F32.PACK_AB_MERGE_C R7, RZ, R3, RZ ;  /* 0x00000003ff07723e */ /* 0x001fe200048060ff */
[----:B------:R-:W-:Y:S02]  /*dbd0*/  FMUL R3, R223, UR20 ;  /* 0x00000014df037c20 */ /* 0x000fe40008400000 */
[----:B------:R-:W-:Y:S01]  /*dbe0*/  @!P4 STG.E.U8 desc[UR18][R24.64+0xc8], R13 ;  /* 0x0000c80d1800c986 */ /* 0x000fe2000c101112 */
[----:B------:R-:W-:-:S03]  /*dbf0*/  ISETP.LT.OR P4, PT, R35, 0xc9, !P1 ;  /* 0x000000c92300780c */ /* 0x000fc60004f81670 */
[----:B------:R-:W2:Y:S01]  /*dc00*/  LDL.LU R223, [R1+0x38] ;  /* 0x0000380001df7983 */ /* 0x000ea20000300800 */
[----:B-1----:R-:W-:Y:S02]  /*dc10*/  F2FP.SATFINITE.E5M2.F32.PACK_AB_MERGE_C R5, RZ, R0, RZ ;  /* 0x00000000ff05723e */ /* 0x002fe400048060ff */
[----:B------:R-:W-:Y:S02]  /*dc20*/  F2FP.SATFINITE.E5M2.F32.PACK_AB_MERGE_C R11, RZ, R2, RZ ;  /* 0x00000002ff0b723e */ /* 0x000fe400048060ff */
[----:B------:R-:W-:Y:S01]  /*dc30*/  F2FP.SATFINITE.E5M2.F32.PACK_AB_MERGE_C R9, RZ, R3, RZ ;  /* 0x00000003ff09723e */ /* 0x000fe200048060ff */
[----:B------:R0:W-:Y:S04]  /*dc40*/  @!P6 STG.E.U8 desc[UR18][R24.64+0xc9], R7 ;  /* 0x0000c9071800e986 */ /* 0x0001e8000c101112 */
[----:B------:R1:W-:Y:S01]  /*dc50*/  @!P4 STG.E.U8 desc[UR18][R26.64+0xc8], R5 ;  /* 0x0000c8051a00c986 */ /* 0x0003e2000c101112 */
[----:B---3--:R-:W-:-:S03]  /*dc60*/  FMUL R0, R222, UR20 ;  /* 0x00000014de007c20 */ /* 0x008fc60008400000 */
[----:B------:R-:W3:Y:S01]  /*dc70*/  LDL.LU R222, [R1+0x3c] ;  /* 0x00003c0001de7983 */ /* 0x000ee20000300800 */
[----:B----4-:R-:W-:Y:S01]  /*dc80*/  FMUL R2, R220, UR20 ;  /* 0x00000014dc027c20 */ /* 0x010fe20008400000 */
[----:B0-----:R-:W-:Y:S01]  /*dc90*/  F2FP.SATFINITE.E5M2.F32.PACK_AB_MERGE_C R7, RZ, R0, RZ ;  /* 0x00000000ff07723e */ /* 0x001fe200048060ff */
[----:B------:R-:W-:Y:S02]  /*dca0*/  FMUL R3, R225, UR20 ;  /* 0x00000014e1037c20 */ /* 0x000fe40008400000 */
[----:B------:R-:W4:Y:S01]  /*dcb0*/  LDL.LU R225, [R1+0x40] ;  /* 0x0000400001e17983 */ /* 0x000f220000300800 */
[----:B------:R-:W-:Y:S02]  /*dcc0*/  F2FP.SATFINITE.E5M2.F32.PACK_AB_MERGE_C R13, RZ, R2, RZ ;  /* 0x00000002ff0d723e */ /* 0x000fe400048060ff */
[----:B-1----:R-:W-:Y:S01]  /*dcd0*/  F2FP.SATFINITE.E5M2.F32.PACK_AB_MERGE_C R5, RZ, R3, RZ ;  /* 0x00000003ff05723e */ /* 0x002fe200048060ff */
[----:B--2---:R-:W-:Y:S02]  /*dce0*/  FMUL R0, R224, UR20 ;  /* 0x00000014e0007c20 */ /* 0x004fe40008400000 */
[----:B------:R-:W2:Y:S01]  /*dcf0*/  LDL.LU R224, [R1+0x44] ;  /* 0x0000440001e07983 */ /* 0x000ea20000300800 */
[----:B------:R-:W-:-:S03]  /*dd00*/  FMUL R2, R226, UR20 ;  /* 0x00000014e2027c20 */ /* 0x000fc60008400000 */
[----:B------:R-:W2:Y:S01]  /*dd10*/  LDL.LU R226, [R1+0x48] ;  /* 0x0000480001e27983 */ /* 0x000ea20000300800 */
[----:B------:R-:W-:-:S03]  /*dd20*/  FMUL R3, R227, UR20 ;  /* 0x00000014e3037c20 */ /* 0x000fc60008400000 */
[----:B------:R-:W2:Y:S01]  /*dd30*/  LDL.LU R227, [R1+0x4c] ;  /* 0x00004c0001e37983 */ /* 0x000ea20000300800 */
[C---:B------:R-:W-:Y:S02]  /*dd40*/  ISETP.LT.OR P5, PT, R35.reuse, 0xca, !P1 ;  /* 0x000000ca2300780c */ /* 0x040fe40004fa1670 */
[C---:B------:R-:W-:Y:S01]  /*dd50*/  ISETP.LT.OR P6, PT, R35.reuse, 0xd1, !P2 ;  /* 0x000000d12300780c */ /* 0x040fe200057c1670 */
[----:B------:R-:W2:Y:S01]  /*dd60*/  LDL.LU R219, [R1+0x50] ;  /* 0x0000500001db7983 */ /* 0x000ea20000300800 */
[----:B------:R-:W-:-:S03]  /*dd70*/  ISETP.LT.OR P4, PT, R35, 0xd1, !P1 ;  /* 0x000000d12300780c */ /* 0x000fc60004f81670 */
[----:B------:R-:W2:Y:S04]  /*dd80*/  LDL.LU R218, [R1+0x54] ;  /* 0x0000540001da7983 */ /* 0x000ea80000300800 */
[----:B------:R-:W2:Y:S04]  /*dd90*/  LDL.LU R220, [R1+0x58] ;  /* 0x0000580001dc7983 */ /* 0x000ea80000300800 */
[----:B------:R0:W-:Y:S01]  /*dda0*/  @!P5 STG.E.U8 desc[UR18][R26.64+0xc9], R11 ;  /* 0x0000c90b1a00d986 */ /* 0x0001e2000c101112 */
[----:B------:R-:W-:-:S03]  /*ddb0*/  ISETP.LT.OR P5, PT, R35, 0xd2, !P2 ;  /* 0x000000d22300780c */ /* 0x000fc600057a1670 */
[----:B------:R1:W-:Y:S01]  /*ddc0*/  @!P6 STG.E.U8 desc[UR18][R24.64+0xd0], R9 ;  /* 0x0000d0091800e986 */ /* 0x0003e2000c101112 */
[----:B------:R-:W-:Y:S02]  /*ddd0*/  ISETP.LT.OR P6, PT, R35, 0xd2, !P1 ;  /* 0x000000d22300780c */ /* 0x000fe40004fc1670 */
[----:B0-----:R-:W-:-:S07]  /*dde0*/  F2FP.SATFINITE.E5M2.F32.PACK_AB_MERGE_C R11, RZ, R2, RZ ;  /* 0x00000002ff0b723e */ /* 0x001fce00048060ff */
[----:B------:R0:W-:Y:S01]  /*ddf0*/  @!P5 STG.E.U8 desc[UR18][R24.64+0xd1], R7 ;  /* 0x0000d1071800d986 */ /* 0x0001e2000c101112 */
[C---:B------:R-:W-:Y:S02]  /*de00*/  ISETP.LT.OR P5, PT, R35.reuse, 0xda, !P2 ;  /* 0x000000da2300780c */ /* 0x040fe400057a1670 */
[----:B-1----:R-:W-:Y:S01]  /*de10*/  F2FP.SATFINITE.E5M2.F32.PACK_AB_MERGE_C R9, RZ, R0, RZ ;  /* 0x00000000ff09723e */ /* 0x002fe200048060ff */
[----:B------:R-:W-:Y:S01]  /*de20*/  @!P4 STG.E.U8 desc[UR18][R26.64+0xd0], R13 ;  /* 0x0000d00d1a00c986 */ /* 0x000fe2000c101112 */
[----:B------:R-:W-:Y:S01]  /*de30*/  ISETP.LT.OR P4, PT, R35, 0xd9, !P2 ;  /* 0x000000d92300780c */ /* 0x000fe20005781670 */
[----:B------:R-:W-:Y:S01]  /*de40*/  FMUL R0, R221, UR20 ;  /* 0x00000014dd007c20 */ /* 0x000fe20008400000 */
[----:B------:R-:W-:Y:S01]  /*de50*/  FMUL R2, R223, UR20 ;  /* 0x00000014df027c20 */ /* 0x000fe20008400000 */
[----:B------:R1:W-:Y:S01]  /*de60*/  @!P6 STG.E.U8 desc[UR18][R26.64+0xd1], R5 ;  /* 0x0000d1051a00e986 */ /* 0x0003e2000c101112 */
[----:B------:R-:W-:-:S03]  /*de70*/  ISETP.LT.OR P6, PT, R35, 0xd9, !P1 ;  /* 0x000000d92300780c */ /* 0x000fc60004fc1670 */
[----:B------:R-:W2:Y:S04]  /*de80*/  LDL.LU R221, [R1+0x5c] ;  /* 0x00005c0001dd7983 */ /* 0x000ea80000300800 */
[----:B------:R-:W2:Y:S01]  /*de90*/  LDL.LU R223, [R1+0x60] ;  /* 0x0000600001df7983 */ /* 0x000ea20000300800 */
[----:B0-----:R-:W-:Y:S02]  /*dea0*/  F2FP.SATFINITE.E5M2.F32.PACK_AB_MERGE_C R7, RZ, R3, RZ ;  /* 0x00000003ff07723e */ /* 0x001fe400048060ff */
[----:B-1----:R-:W-:Y:S01]  /*deb0*/  F2FP.SATFINITE.E5M2.F32.PACK_AB_MERGE_C R5, RZ, R0, RZ ;  /* 0x00000000ff05723e */ /* 0x002fe200048060ff */
[----:B------:R0:W-:Y:S01]  /*dec0*/  @!P4 STG.E.U8 desc[UR18][R24.64+0xd8], R9 ;  /* 0x0000d8091800c986 */ /* 0x0001e2000c101112 */
[----:B------:R-:W-:-:S03]  /*ded0*/  F2FP.SATFINITE.E5M2.F32.PACK_AB_MERGE_C R13, RZ, R2, RZ ;  /* 0x00000002ff0d723e */ /* 0x000fc600048060ff */
[----:B------:R-:W-:Y:S04]  /*dee0*/  @!P5 STG.E.U8 desc[UR18][R24.64+0xd9], R11 ;  /* 0x0000d90b1800d986 */ /* 0x000fe8000c101112 */
[----:B------:R1:W-:Y:S01]  /*def0*/  @!P6 STG.E.U8 desc[UR18][R26.64+0xd8], R7 ;  /* 0x0000d8071a00e986 */ /* 0x0003e2000c101112 */
[----:B---3--:R-:W-:-:S03]  /*df00*/  FMUL R3, R222, UR20 ;  /* 0x00000014de037c20 */ /* 0x008fc60008400000 */
[----:B------:R-:W3:Y:S01]  /*df10*/  LDL.LU R222, [R1+0x64] ;  /* 0x0000640001de7983 */ /* 0x000ee20000300800 */
[----:B----4-:R-:W-:Y:S01]  /*df20*/  FMUL R0, R225, UR20 ;  /* 0x00000014e1007c20 */ /* 0x010fe20008400000 */
[----:B0-----:R-:W-:Y:S02]  /*df30*/  F2FP.SATFINITE.E5M2.F32.PACK_AB_MERGE_C R9, RZ, R3, RZ ;  /* 0x00000003ff09723e */ /* 0x001fe400048060ff */
[----:B------:R-:W4:Y:S02]  /*df40*/  LDL.LU R225, [R1+0x68] ;  /* 0x0000680001e17983 */ /* 0x000f240000300800 */
        /* <DEDUP_REMOVED lines=8> */
[C---:B------:R-:W-:Y:S02]  /*dfd0*/  ISETP.LT.OR P4, PT, R35.reuse, 0xe1, !P2 ;  /* 0x000000e12300780c */ /* 0x040fe40005781670 */
[----:B------:R-:W-:-:S09]  /*dfe0*/  ISETP.LT.OR P6, PT, R35, 0xe2, !P2 ;  /* 0x000000e22300780c */ /* 0x000fd200057c1670 */
[----:B------:R0:W-:Y:S01]  /*dff0*/  @!P5 STG.E.U8 desc[UR18][R26.64+0xd9], R5 ;  /* 0x0000d9051a00d986 */ /* 0x0001e2000c101112 */
[----:B------:R-:W-:-:S03]  /*e000*/  ISETP.LT.OR P5, PT, R35, 0xe2, !P1 ;  /* 0x000000e22300780c */ /* 0x000fc60004fa1670 */
[----:B------:R-:W-:Y:S01]  /*e010*/  @!P4 STG.E.U8 desc[UR18][R24.64+0xe0], R13 ;  /* 0x0000e00d1800c986 */ /* 0x000fe2000c101112 */
[----:B------:R-:W-:-:S03]  /*e020*/  ISETP.LT.OR P4, PT, R35, 0xe1, !P1 ;  /* 0x000000e12300780c */ /* 0x000fc60004f81670 */
[----:B------:R1:W-:Y:S01]  /*e030*/  @!P6 STG.E.U8 desc[UR18][R24.64+0xe1], R9 ;  /* 0x0000e1091800e986 */ /* 0x0003e2000c101112 */
[----:B------:R-:W-:Y:S02]  /*e040*/  ISETP.LT.OR P6, PT, R35, 0xe9, !P2 ;  /* 0x000000e92300780c */ /* 0x000fe400057c1670 */
[----:B------:R-:W-:Y:S02]  /*e050*/  F2FP.SATFINITE.E5M2.F32.PACK_AB_MERGE_C R11, RZ, R2, RZ ;  /* 0x00000002ff0b723e */ /* 0x000fe400048060ff */
[----:B0-----:R-:W-:-:S03]  /*e060*/  F2FP.SATFINITE.E5M2.F32.PACK_AB_MERGE_C R5, RZ, R3, RZ ;  /* 0x00000003ff05723e */ /* 0x001fc600048060ff */
[----:B------:R-:W-:Y:S01]  /*e070*/  @!P5 STG.E.U8 desc[UR18][R26.64+0xe1], R11 ;  /* 0x0000e10b1a00d986 */ /* 0x000fe2000c101112 */
[----:B------:R-:W-:-:S03]  /*e080*/  ISETP.LT.OR P5, PT, R35, 0xea, !P2 ;  /* 0x000000ea2300780c */ /* 0x000fc600057a1670 */
[----:B------:R0:W-:Y:S01]  /*e090*/  @!P4 STG.E.U8 desc[UR18][R26.64+0xe0], R7 ;  /* 0x0000e0071a00c986 */ /* 0x0001e2000c101112 */
[----:B------:R-:W-:-:S03]  /*e0a0*/  ISETP.LT.OR P4, PT, R35, 0xe9, !P1 ;  /* 0x000000e92300780c */ /* 0x000fc60004f81670 */
[----:B------:R0:W-:Y:S01]  /*e0b0*/  @!P6 STG.E.U8 desc[UR18][R24.64+0xe8], R5 ;  /* 0x0000e8051800e986 */ /* 0x0001e2000c101112 */
[----:B------:R-:W-:Y:S01]  /*e0c0*/  ISETP.LT.OR P6, PT, R35, 0xea, !P1 ;  /* 0x000000ea2300780c */ /* 0x000fe20004fc1670 */
[----:B------:R-:W-:Y:S01]  /*e0d0*/  FMUL R2, R219, UR20 ;  /* 0x00000014db027c20 */ /* 0x000fe20008400000 */
[----:B------:R-:W-:Y:S01]  /*e0e0*/  FMUL R3, R218, UR20 ;  /* 0x00000014da037c20 */ /* 0x000fe20008400000 */
[----:B-1----:R-:W-:-:S03]  /*e0f0*/  F2FP.SATFINITE.E5M2.F32.PACK_AB_MERGE_C R9, RZ, R0, RZ ;  /* 0x00000000ff09723e */ /* 0x002fc600048060ff */
[----:B------:R-:W-:Y:S02]  /*e100*/  F2FP.SATFINITE.E5M2.F32.PACK_AB_MERGE_C R13, RZ, R2, RZ ;  /* 0x00000002ff0d723e */ /* 0x000fe400048060ff */
[----:B0-----:R-:W-:Y:S01]  /*e110*/  F2FP.SATFINITE.E5M2.F32.PACK_AB_MERGE_C R7, RZ, R3, RZ ;  /* 0x00000003ff07723e */ /* 0x001fe200048060ff */
[----:B------:R0:W-:Y:S01]  /*e120*/  @!P5 STG.E.U8 desc[UR18][R24.64+0xe9], R9 ;  /* 0x0000e9091800d986 */ /* 0x0001e2000c101112 */
[----:B------:R-:W-:-:S03]  /*e130*/  ISETP.LT.OR P5, PT, R35, 0xf2, !P2 ;  /* 0x000000f22300780c */ /* 0x000fc600057a1670 */
[----:B------:R-:W-:Y:S01]  /*e140*/  @!P4 STG.E.U8 desc[UR18][R26.64+0xe8], R13 ;  /* 0x0000e80d1a00c986 */ /* 0x000fe2000c101112 */
[----:B------:R-:W-:-:S03]  /*e150*/  ISETP.LT.OR P4, PT, R35, 0xf1, !P2 ;  /* 0x000000f12300780c */ /* 0x000fc60005781670 */
[----:B------:R1:W-:Y:S01]  /*e160*/  @!P6 STG.E.U8 desc[UR18][R26.64+0xe9], R7 ;  /* 0x0000e9071a00e986 */ /* 0x0003e2000c101112 */
[----:B------:R-:W-:Y:S01]  /*e170*/  ISETP.LT.OR P6, PT, R35, 0xf1, !P1 ;  /* 0x000000f12300780c */ /* 0x000fe20004fc1670 */
[----:B------:R-:W-:Y:S01]  /*e180*/  FMUL R0, R220, UR20 ;  /* 0x00000014dc007c20 */ /* 0x000fe20008400000 */
[----:B------:R-:W-:Y:S01]  /*e190*/  FMUL R2, R221, UR20 ;  /* 0x00000014dd027c20 */ /* 0x000fe20008400000 */
[----:B------:R-:W-:-:S03]  /*e1a0*/  FMUL R3, R223, UR20 ;  /* 0x00000014df037c20 */ /* 0x000fc60008400000 */
[----:B------:R-:W-:Y:S02]  /*e1b0*/  F2FP.SATFINITE.E5M2.F32.PACK_AB_MERGE_C R5, RZ, R0, RZ ;  /* 0x00000000ff05723e */ /* 0x000fe400048060ff */
[----:B------:R-:W-:Y:S02]  /*e1c0*/  F2FP.SATFINITE.E5M2.F32.PACK_AB_MERGE_C R11, RZ, R2, RZ ;  /* 0x00000002ff0b723e */ /* 0x000fe400048060ff */
[----:B0-----:R-:W-:Y:S01]  /*e1d0*/  F2FP.SATFINITE.E5M2.F32.PACK_AB_MERGE_C R9, RZ, R3, RZ ;  /* 0x00000003ff09723e */ /* 0x001fe200048060ff */
[----:B------:R-:W-:Y:S01]  /*e1e0*/  @!P4 STG.E.U8 desc[UR18][R24.64+0xf0], R5 ;  /* 0x0000f0051800c986 */ /* 0x000fe2000c101112 */
[----:B------:R-:W-:-:S03]  /*e1f0*/  ISETP.LT.OR P4, PT, R35, 0xf2, !P1 ;  /* 0x000000f22300780c */ /* 0x000fc60004f81670 */
[----:B------:R0:W-:Y:S01]  /*e200*/  @!P5 STG.E.U8 desc[UR18][R24.64+0xf1], R11 ;  /* 0x0000f10b1800d986 */ /* 0x0001e2000c101112 */
[C---:B------:R-:W-:Y:S02]  /*e210*/  ISETP.LT.OR P5, PT, R35.reuse, 0xf9, !P2 ;  /* 0x000000f92300780c */ /* 0x040fe400057a1670 */
[C---:B------:R-:W-:Y:S01]  /*e220*/  ISETP.LT.OR P2, PT, R35.reuse, 0xfa, !P2 ;  /* 0x000000fa2300780c */ /* 0x040fe20005741670 */
[----:B------:R0:W-:Y:S01]  /*e230*/  @!P6 STG.E.U8 desc[UR18][R26.64+0xf0], R9 ;  /* 0x0000f0091a00e986 */ /* 0x0001e2000c101112 */
[C---:B------:R-:W-:Y:S02]  /*e240*/  ISETP.LT.OR P6, PT, R35.reuse, 0xf9, !P1 ;  /* 0x000000f92300780c */ /* 0x040fe40004fc1670 */
[----:B------:R-:W-:Y:S01]  /*e250*/  ISETP.LT.OR P1, PT, R35, 0xfa, !P1 ;  /* 0x000000fa2300780c */ /* 0x000fe20004f21670 */
[----:B---3--:R-:W-:Y:S01]  /*e260*/  FMUL R0, R222, UR20 ;  /* 0x00000014de007c20 */ /* 0x008fe20008400000 */
[----:B----4-:R-:W-:-:S04]  /*e270*/  FMUL R2, R225, UR20 ;  /* 0x00000014e1027c20 */ /* 0x010fc80008400000 */
[----:B-1----:R-:W-:Y:S01]  /*e280*/  F2FP.SATFINITE.E5M2.F32.PACK_AB_MERGE_C R7, RZ, R0, RZ ;  /* 0x00000000ff07723e */ /* 0x002fe200048060ff */
[----:B--2---:R-:W-:Y:S01]  /*e290*/  FMUL R3, R224, UR20 ;  /* 0x00000014e0037c20 */ /* 0x004fe20008400000 */
[----:B------:R-:W-:Y:S01]  /*e2a0*/  FMUL R4, R226, UR20 ;  /* 0x00000014e2047c20 */ /* 0x000fe20008400000 */
[----:B0-----:R-:W-:-:S03]  /*e2b0*/  F2FP.SATFINITE.E5M2.F32.PACK_AB_MERGE_C R11, RZ, R2, RZ ;  /* 0x00000002ff0b723e */ /* 0x001fc600048060ff */
[----:B------:R-:W-:Y:S01]  /*e2c0*/  F2FP.SATFINITE.E5M2.F32.PACK_AB_MERGE_C R3, RZ, R3, RZ ;  /* 0x00000003ff03723e */ /* 0x000fe200048060ff */
[----:B------:R-:W-:Y:S01]  /*e2d0*/  FMUL R5, R227, UR20 ;  /* 0x00000014e3057c20 */ /* 0x000fe20008400000 */
[----:B------:R-:W-:Y:S01]  /*e2e0*/  F2FP.SATFINITE.E5M2.F32.PACK_AB_MERGE_C R9, RZ, R4, RZ ;  /* 0x00000004ff09723e */ /* 0x000fe200048060ff */
[----:B------:R0:W-:Y:S03]  /*e2f0*/  @!P4 STG.E.U8 desc[UR18][R26.64+0xf1], R7 ;  /* 0x0000f1071a00c986 */ /* 0x0001e6000c101112 */
[----:B------:R-:W-:Y:S01]  /*e300*/  F2FP.SATFINITE.E5M2.F32.PACK_AB_MERGE_C R5, RZ, R5, RZ ;  /* 0x00000005ff05723e */ /* 0x000fe200048060ff */
[----:B------:R0:W-:Y:S04]  /*e310*/  @!P5 STG.E.U8 desc[UR18][R24.64+0xf8], R11 ;  /* 0x0000f80b1800d986 */ /* 0x0001e8000c101112 */
[----:B------:R0:W-:Y:S04]  /*e320*/  @!P2 STG.E.U8 desc[UR18][R24.64+0xf9], R3 ;  /* 0x0000f9031800a986 */ /* 0x0001e8000c101112 */
[----:B------:R0:W-:Y:S04]  /*e330*/  @!P6 STG.E.U8 desc[UR18][R26.64+0xf8], R9 ;  /* 0x0000f8091a00e986 */ /* 0x0001e8000c101112 */
[----:B------:R0:W-:Y:S02]  /*e340*/  @!P1 STG.E.U8 desc[UR18][R26.64+0xf9], R5 ;  /* 0x0000f9051a009986 */ /* 0x0001e4000c101112 */
.L_x_295:
[----:B------:R-:W-:Y:S05]  /*e350*/  BSYNC B0 ;  /* 0x0000000000007941 */ /* 0x000fea0003800000 */
.L_x_37:
[----:B0-----:R-:W2:Y:S04]  /*e360*/  LDL.LU R3, [R1+0x7c] ;  /* 0x00007c0001037983 */ /* 0x001ea80000300800 */
[----:B-----5:R-:W2:Y:S01]  /*e370*/  LDL.LU R2, [R1+0x80] ;  /* 0x0000800001027983 */ /* 0x020ea20000300800 */
[----:B------:R-:W-:Y:S01]  /*e380*/  ULDC UR6, c[0x0][0xc] ;  /* 0x0000030000067ab9 */ /* 0x000fe20000000800 */
[----:B------:R-:W-:Y:S01]  /*e390*/  ULDC UR7, c[0x0][0x10] ;  /* 0x0000040000077ab9 */ /* 0x000fe20000000800 */
[----:B------:R-:W2:Y:S01]  /*e3a0*/  LDC R5, c[0x0][0x14] ;  /* 0x00000500ff057b82 */ /* 0x000ea20000000800 */
[----:B------:R-:W-:Y:S01]  /*e3b0*/  UIMAD.WIDE.U32 UR6, UR6, UR7, URZ ;  /* 0x00000007060672a5 */ /* 0x000fe2000f8e003f */
[----:B------:R-:W-:Y:S01]  /*e3c0*/  PRMT R0, RZ, 0x7610, R0 ;  /* 0x00007610ff007816 */ /* 0x000fe20000000000 */
[----:B------:R-:W-:-:S04]  /*e3d0*/  UMOV UR23, 0xffffffff ;  /* 0xffffffff00177882 */ /* 0x000fc80000000000 */
[----:B--2---:R-:W-:-:S04]  /*e3e0*/  IMAD.WIDE.U32 R2, R5, UR6, R2 ;  /* 0x0000000605027c25 */ /* 0x004fc8000f8e0002 */
[----:B------:R-:W-:Y:S01]  /*e3f0*/  IMAD R5, R5, UR7, RZ ;  /* 0x0000000705057c24 */ /* 0x000fe2000f8e02ff */
[----:B------:R-:W-:Y:S01]  /*e400*/  ULDC.64 UR6, c[0x0][0x650] ;  /* 0x0001940000067ab9 */ /* 0x000fe20000000a00 */
[----:B------:R-:W-:Y:S01]  /*e410*/  IMAD.MOV.U32 R19, RZ, RZ, R2 ;  /* 0x000000ffff137224 */ /* 0x000fe200078e0002 */
[----:B------:R-:W-:Y:S01]  /*e420*/  ISETP.GE.U32.AND P1, PT, R2, UR6, PT ;  /* 0x0000000602007c0c */ /* 0x000fe2000bf26070 */
[----:B------:R-:W-:Y:S02]  /*e430*/  IMAD.IADD R22, R3, 0x1, R5 ;  /* 0x0000000103167824 */ /* 0x000fe400078e0205 */
[----:B------:R-:W-:-:S03]  /*e440*/  IMAD.MOV.U32 R2, RZ, RZ, -0x1 ;  /* 0xffffffffff027424 */ /* 0x000fc600078e00ff */
[----:B------:R0:W-:Y:S01]  /*e450*/  STL [R1+0x7c], R22 ;  /* 0x00007c1601007387 */ /* 0x0001e20000100800 */
[----:B------:R-:W-:-:S03]  /*e460*/  ISETP.GE.U32.AND.EX P1, PT, R22, UR7, PT, P1 ;  /* 0x0000000716007c0c */ /* 0x000fc6000bf26110 */
[----:B------:R0:W-:Y:S04]  /*e470*/  STL [R1+0x80], R19 ;  /* 0x0000801301007387 */ /* 0x0001e80000100800 */
[----:B------:R0:W-:Y:S06]  /*e480*/  STL [R1+0x84], R2 ;  /* 0x0000840201007387 */ /* 0x0001ec0000100800 */
[----:B------:R-:W-:Y:S05]  /*e490*/  @P1 BRA `(.L_x_296) ;  /* 0x00000004006c1947 */ /* 0x000fea0003800000 */
[----:B------:R-:W2:Y:S01]  /*e4a0*/  S2R R14, SR_CTAID.X ;  /* 0x00000000000e7919 */ /* 0x000ea20000002500 */
[----:B------:R-:W5:Y:S01]  /*e4b0*/  LDC.64 R8, c[0x0][0x628] ;  /* 0x00018a00ff087b82 */ /* 0x000f620000000a00 */
[----:B------:R-:W-:Y:S01]  /*e4c0*/  ULDC UR6, c[0x0][0x150] ;  /* 0x0000540000067ab9 */ /* 0x000fe20000000800 */
[----:B------:R-:W-:Y:S01]  /*e4d0*/  IMAD.MOV.U32 R6, RZ, RZ, R19 ;  /* 0x000000ffff067224 */ /* 0x000fe200078e0013 */
[----:B------:R-:W0:Y:S01]  /*e4e0*/  S2R R16, SR_CTAID.Y ;  /* 0x0000000000107919 */ /* 0x000e220000002600 */
[----:B------:R-:W-:-:S04]  /*e4f0*/  IMAD.MOV.U32 R7, RZ, RZ, R22 ;  /* 0x000000ffff077224 */ /* 0x000fc800078e0016 */
[----:B------:R-:W0:Y:S08]  /*e500*/  LDC R17, c[0x0][0x144] ;  /* 0x00005100ff117b82 */ /* 0x000e300000000800 */
[----:B------:R-:W0:Y:S08]  /*e510*/  LDC R10, c[0x0][0x630] ;  /* 0x00018c00ff0a7b82 */ /* 0x000e300000000800 */
[----:B------:R-:W0:Y:S01]  /*e520*/  LDC.64 R12, c[0x0][0x620] ;  /* 0x00018800ff0c7b82 */ /* 0x000e220000000a00 */
[----:B-----5:R-:W-:-:S04]  /*e530*/  ISETP.NE.U32.AND P1, PT, R8, RZ, PT ;  /* 0x000000ff0800720c */ /* 0x020fc80003f25070 */
[----:B------:R-:W-:Y:S02]  /*e540*/  ISETP.NE.AND.EX P1, PT, R9, RZ, PT, P1 ;  /* 0x000000ff0900720c */ /* 0x000fe40003f25310 */
[----:B--2---:R-:W-:-:S05]  /*e550*/  I2FP.F32.U32 R0, R14 ;  /* 0x0000000e00007245 */ /* 0x004fca0000201000 */
[----:B------:R-:W-:-:S04]  /*e560*/  FMUL R0, R0, UR6 ;  /* 0x0000000600007c20 */ /* 0x000fc80008400000 */
[----:B------:R2:W0:Y:S02]  /*e570*/  F2I.U32.TRUNC.NTZ R15, R0 ;  /* 0x00000000000f7305 */ /* 0x000424000020f000 */
[----:B------:R-:W-:Y:S05]  /*e580*/  @!P1 BRA `(.L_x_297) ;  /* 0x0000000000289947 */ /* 0x000fea0003800000 */
[----:B--2---:R-:W2:Y:S02]  /*e590*/  LDC R0, c[0x0][0x634] ;  /* 0x00018d00ff007b82 */ /* 0x004ea40000000800 */
[----:B--2---:R-:W-:-:S05]  /*e5a0*/  IADD3 R7, P1, R19, R0, RZ ;  /* 0x0000000013077210 */ /* 0x004fca0007f3e0ff */
[----:B------:R-:W-:-:S04]  /*e5b0*/  IMAD.X R11, RZ, RZ, R22, P1 ;  /* 0x000000ffff0b7224 */ /* 0x000fc800008e0616 */
[----:B0-----:R-:W-:-:S04]  /*e5c0*/  IMAD.WIDE.U32 R2, R11, R8, RZ ;  /* 0x000000080b027225 */ /* 0x001fc800078e00ff */
[----:B------:R-:W-:-:S04]  /*e5d0*/  IMAD.WIDE.U32 R4, P1, R7, R9, R2 ;  /* 0x0000000907047225 */ /* 0x000fc80007820002 */
[----:B------:R-:W-:-:S04]  /*e5e0*/  IMAD.WIDE.U32 R2, R7, R8, RZ ;  /* 0x0000000807027225 */ /* 0x000fc800078e00ff */
[----:B------:R-:W-:Y:S01]  /*e5f0*/  IMAD.X R7, RZ, RZ, RZ, P1 ;  /* 0x000000ffff077224 */ /* 0x000fe200008e06ff */
[----:B------:R-:W-:Y:S01]  /*e600*/  IADD3 RZ, P1, R3, R4, RZ ;  /* 0x0000000403ff7210 */ /* 0x000fe20007f3e0ff */
[----:B------:R-:W-:-:S04]  /*e610*/  IMAD.MOV.U32 R6, RZ, RZ, R5 ;  /* 0x000000ffff067224 */ /* 0x000fc800078e0005 */
[----:B------:R-:W-:-:S08]  /*e620*/  IMAD.WIDE.U32.X R6, R11, R9, R6, P1 ;  /* 0x000000090b067225 */ /* 0x000fd000008e0406 */
.L_x_297:
[-CC-:B01----:R-:W-:Y:S01]  /*e630*/  SHF.R.U64 R24, R6, R10.reuse, R7.reuse ;  /* 0x0000000a06187219 */ /* 0x183fe20000001207 */
[----:B------:R-:W0:Y:S01]  /*e640*/  LDC.64 R20, c[0x0][0x640] ;  /* 0x00019000ff147b82 */ /* 0x000e220000000a00 */
[----:B--2---:R-:W-:Y:S01]  /*e650*/  SHF.R.U32.HI R0, RZ, R10, R7 ;  /* 0x0000000aff007219 */ /* 0x004fe20000011607 */
[----:B------:R-:W-:Y:S01]  /*e660*/  IMAD.MOV.U32 R2, RZ, RZ, R19 ;  /* 0x000000ffff027224 */ /* 0x000fe200078e0013 */
[----:B------:R-:W-:Y:S01]  /*e670*/  IADD3 R5, P1, RZ, -R24, RZ ;  /* 0x80000018ff057210 */ /* 0x000fe20007f3e0ff */
[----:B------:R-:W-:Y:S01]  /*e680*/  IMAD.MOV R15, RZ, RZ, -R15 ;  /* 0x000000ffff0f7224 */ /* 0x000fe200078e0a0f */
[----:B------:R-:W-:Y:S01]  /*e690*/  ULDC UR6, c[0x0][0x154] ;  /* 0x0000550000067ab9 */ /* 0x000fe20000000800 */
[----:B------:R-:W-:Y:S02]  /*e6a0*/  IMAD.MOV.U32 R7, RZ, RZ, 0x1 ;  /* 0x00000001ff077424 */ /* 0x000fe400078e00ff */
[----:B------:R-:W1:Y:S01]  /*e6b0*/  LDC R4, c[0x0][0x618] ;  /* 0x00018600ff047b82 */ /* 0x000e620000000800 */
[----:B------:R-:W-:-:S02]  /*e6c0*/  IMAD.X R3, RZ, RZ, ~R0, P1 ;  /* 0x000000ffff037224 */ /* 0x000fc400008e0e00 */
[----:B------:R-:W-:Y:S02]  /*e6d0*/  IMAD R15, R17, R15, R14 ;  /* 0x0000000f110f7224 */ /* 0x000fe400078e020e */
[-C--:B------:R-:W-:Y:S02]  /*e6e0*/  IMAD R0, R3, R12.reuse, RZ ;  /* 0x0000000c03007224 */ /* 0x080fe400078e02ff */
[----:B------:R-:W-:Y:S01]  /*e6f0*/  IMAD.MOV.U32 R3, RZ, RZ, R22 ;  /* 0x000000ffff037224 */ /* 0x000fe200078e0016 */
[----:B------:R-:W2:Y:S01]  /*e700*/  LDC R6, c[0x0][0x608] ;  /* 0x00018200ff067b82 */ /* 0x000ea20000000800 */
[----:B------:R-:W-:-:S04]  /*e710*/  IMAD.WIDE.U32 R2, R5, R12, R2 ;  /* 0x0000000c05027225 */ /* 0x000fc800078e0002 */
[----:B------:R-:W-:-:S03]  /*e720*/  IMAD R5, R5, R13, R0 ;  /* 0x0000000d05057224 */ /* 0x000fc600078e0200 */
[----:B------:R-:W5:Y:S01]  /*e730*/  LDC R18, c[0x0][0x658] ;  /* 0x00019600ff127b82 */ /* 0x000f620000000800 */
[----:B------:R-:W-:Y:S01]  /*e740*/  I2FP.F32.U32 R0, R16 ;  /* 0x0000001000007245 */ /* 0x000fe20000201000 */
[----:B------:R-:W-:Y:S01]  /*e750*/  IMAD.IADD R3, R3, 0x1, R5 ;  /* 0x0000000103037824 */ /* 0x000fe200078e0205 */
[----:B0-----:R-:W-:Y:S01]  /*e760*/  ISETP.NE.U32.AND P1, PT, R20, RZ, PT ;  /* 0x000000ff1400720c */ /* 0x001fe20003f25070 */
[----:B------:R-:W-:Y:S02]  /*e770*/  IMAD.MOV.U32 R5, RZ, RZ, -0x1 ;  /* 0xffffffffff057424 */ /* 0x000fe400078e00ff */
[----:B------:R-:W-:Y:S02]  /*e780*/  FMUL R0, R0, UR6 ;  /* 0x0000000600007c20 */ /* 0x000fe40008400000 */
[----:B------:R-:W0:Y:S01]  /*e790*/  LDC R13, c[0x0][0x148] ;  /* 0x00005200ff0d7b82 */ /* 0x000e220000000800 */
[----:B-1----:R-:W-:Y:S01]  /*e7a0*/  SHF.R.U64 R10, R2, R4, R3 ;  /* 0x00000004020a7219 */ /* 0x002fe20000001203 */
[----:B------:R1:W0:Y:S01]  /*e7b0*/  F2I.U32.TRUNC.NTZ R12, R0 ;  /* 0x00000000000c7305 */ /* 0x000222000020f000 */
[----:B------:R-:W-:-:S02]  /*e7c0*/  ISETP.NE.AND.EX P1, PT, R21, RZ, PT, P1 ;  /* 0x000000ff1500720c */ /* 0x000fc40003f25310 */
[----:B------:R-:W-:-:S03]  /*e7d0*/  SHF.R.U32.HI R3, RZ, R4, R3 ;  /* 0x00000004ff037219 */ /* 0x000fc60000011603 */
[----:B------:R-:W0:Y:S01]  /*e7e0*/  LDC R14, c[0x0][0x600] ;  /* 0x00018000ff0e7b82 */ /* 0x000e220000000800 */
[-CC-:B--2---:R-:W-:Y:S02]  /*e7f0*/  SHF.R.U64 R8, R10, R6.reuse, R3.reuse ;  /* 0x000000060a087219 */ /* 0x184fe40000001203 */
[----:B------:R-:W-:-:S05]  /*e800*/  SHF.R.U32.HI R3, RZ, R6, R3 ;  /* 0x00000006ff037219 */ /* 0x000fca0000011603 */
[----:B------:R-:W2:Y:S01]  /*e810*/  LDC R19, c[0x0][0x648] ;  /* 0x00019200ff137b82 */ /* 0x000ea20000000800 */
[-CC-:B-----5:R-:W-:Y:S02]  /*e820*/  SHF.R.U64 R11, R8, R18.reuse, R3.reuse ;  /* 0x00000012080b7219 */ /* 0x1a0fe40000001203 */
[-C--:B------:R-:W-:Y:S02]  /*e830*/  SHF.L.U32 R5, R5, R18.reuse, RZ ;  /* 0x0000001205057219 */ /* 0x080fe400000006ff */
[-C--:B------:R-:W-:Y:S01]  /*e840*/  SHF.R.U32.HI R3, RZ, R18.reuse, R3 ;  /* 0x00000012ff037219 */ /* 0x080fe20000011603 */
[----:B------:R-:W-:Y:S01]  /*e850*/  IMAD.MOV.U32 R2, RZ, RZ, R11 ;  /* 0x000000ffff027224 */ /* 0x000fe200078e000b */
[----:B------:R-:W-:Y:S01]  /*e860*/  SHF.L.U32 R34, R7, R18, RZ ;  /* 0x0000001207227219 */ /* 0x000fe200000006ff */
[----:B------:R-:W0:Y:S01]  /*e870*/  LDC R22, c[0x0][0x638] ;  /* 0x00018e00ff167b82 */ /* 0x000e220000000800 */
[----:B------:R-:W-:-:S07]  /*e880*/  LOP3.LUT R17, RZ, R5, RZ, 0x33, !PT ;  /* 0x00000005ff117212 */ /* 0x000fce00078e33ff */
[----:B------:R-:W0:Y:S01]  /*e890*/  LDC R23, c[0x0][0x610] ;  /* 0x00018400ff177b82 */ /* 0x000e220000000800 */
[----:B-1----:R-:W-:Y:S05]  /*e8a0*/  @!P1 BRA `(.L_x_298) ;  /* 0x0000000000289947 */ /* 0x002fea0003800000 */
[----:B------:R-:W1:Y:S02]  /*e8b0*/  LDC R0, c[0x0][0x64c] ;  /* 0x00019300ff007b82 */ /* 0x000e640000000800 */
[----:B-1----:R-:W-:-:S05]  /*e8c0*/  IADD3 R7, P1, R11, R0, RZ ;  /* 0x000000000b077210 */ /* 0x002fca0007f3e0ff */
        /* <DEDUP_REMOVED lines=8> */
.L_x_298:
[----:B--2---:R-:W-:Y:S01]  /*e950*/  SHF.R.U64 R0, R2, R19, R3 ;  /* 0x0000001302007219 */ /* 0x004fe20000001203 */
[----:B0-----:R-:W-:Y:S01]  /*e960*/  VIADD R3, R14, 0xffffffff ;  /* 0xffffffff0e037836 */ /* 0x001fe20000000000 */
[----:B------:R-:W-:Y:S01]  /*e970*/  LOP3.LUT R5, R8, R17, RZ, 0xc0, !PT ;  /* 0x0000001108057212 */ /* 0x000fe200078ec0ff */
[----:B------:R-:W-:Y:S01]  /*e980*/  IMAD.MOV R12, RZ, RZ, -R12 ;  /* 0x000000ffff0c7224 */ /* 0x000fe200078e0a0c */
[----:B------:R-:W-:Y:S01]  /*e990*/  R2UR UR23, R24 ;  /* 0x00000000181772ca */ /* 0x000fe200000e0000 */
[----:B------:R-:W-:Y:S01]  /*e9a0*/  IMAD.MOV R2, RZ, RZ, -R0 ;  /* 0x000000ffff027224 */ /* 0x000fe200078e0a00 */
[----:B------:R-:W-:Y:S01]  /*e9b0*/  LOP3.LUT R3, R10, R3, RZ, 0xc0, !PT ;  /* 0x000000030a037212 */ /* 0x000fe200078ec0ff */
[----:B------:R-:W-:Y:S02]  /*e9c0*/  IMAD R34, R34, R0, R5 ;  /* 0x0000000022227224 */ /* 0x000fe400078e0205 */
[----:B------:R-:W-:Y:S02]  /*e9d0*/  @P3 IMAD R15, R13, R12, R16 ;  /* 0x0000000c0d0f3224 */ /* 0x000fe400078e0210 */
[----:B------:R-:W-:-:S02]  /*e9e0*/  IMAD R0, R2, R22, R11 ;  /* 0x0000001602007224 */ /* 0x000fc400078e020b */
[----:B------:R-:W-:Y:S02]  /*e9f0*/  IMAD R34, R34, R23, R15 ;  /* 0x0000001722227224 */ /* 0x000fe400078e020f */
[----:B------:R-:W-:Y:S02]  /*ea00*/  IMAD R3, R0, R14, R3 ;  /* 0x0000000e00037224 */ /* 0x000fe400078e0203 */
[----:B------:R-:W-:-:S03]  /*ea10*/  IMAD.MOV.U32 R0, RZ, RZ, 0x1 ;  /* 0x00000001ff007424 */ /* 0x000fc600078e00ff */
[----:B------:R-:W-:Y:S02]  /*ea20*/  SEL R2, R3, R34, !P3 ;  /* 0x0000002203027207 */ /* 0x000fe40005800000 */
[----:B------:R-:W-:-:S03]  /*ea30*/  SEL R34, R34, R3, !P3 ;  /* 0x0000000322227207 */ /* 0x000fc60005800000 */
[----:B------:R2:W-:Y:S04]  /*ea40*/  STL [R1+0x84], R2 ;  /* 0x0000840201007387 */ /* 0x0005e80000100800 */
.L_x_296:
[----:B------:R0:W-:Y:S01]  /*ea50*/  STL [R1+0x88], R34 ;  /* 0x0000882201007387 */ /* 0x0001e20000100800 */
[----:B------:R-:W-:-:S13]  /*ea60*/  LOP3.LUT P1, RZ, R0, 0xff, RZ, 0xc0, !PT ;  /* 0x000000ff00ff7812 */ /* 0x000fda000782c0ff */
[----:B0-----:R-:W-:Y:S05]  /*ea70*/  @P1 BRA `(.L_x_299) ;  /* 0xffffff2400f01947 */ /* 0x001fea000383ffff */
[----:B------:R-:W-:Y:S05]  /*ea80*/  EXIT ;  /* 0x000000000000794d */ /* 0x000fea0003800000 */
.L_x_7:
[----:B------:R-:W2:Y:S01]  /*ea90*/  LDL R22, [R1+0x80] ;  /* 0x0000800001167983 */ /* 0x000ea20000100800 */
[----:B0-----:R-:W-:-:S03]  /*eaa0*/  ULDC.64 UR4, c[0x0][0x650] ;  /* 0x0001940000047ab9 */ /* 0x001fc60000000a00 */
[----:B-1----:R-:W3:Y:S01]  /*eab0*/  LDL R23, [R1+0x7c] ;  /* 0x00007c0001177983 */ /* 0x002ee20000100800 */
[----:B------:R-:W-:Y:S01]  /*eac0*/  PRMT R4, RZ, 0x7610, R4 ;  /* 0x00007610ff047816 */ /* 0x000fe20000000004 */
[----:B------:R-:W-:Y:S02]  /*ead0*/  IMAD.MOV.U32 R5, RZ, RZ, -0x1 ;  /* 0xffffffffff057424 */ /* 0x000fe400078e00ff */
[----:B------:R-:W-:Y:S02]  /*eae0*/  IMAD.MOV.U32 R7, RZ, RZ, -0x1 ;  /* 0xffffffffff077424 */ /* 0x000fe400078e00ff */
[----:B------:R-:W-:Y:S01]  /*eaf0*/  IMAD.MOV.U32 R6, RZ, RZ, -0x1 ;  /* 0xffffffffff067424 */ /* 0x000fe200078e00ff */
[----:B--2---:R-:W-:-:S04]  /*eb00*/  ISETP.GE.U32.AND P0, PT, R22, UR4, PT ;  /* 0x0000000416007c0c */ /* 0x004fc8000bf06070 */
[----:B---3--:R-:W-:-:S13]  /*eb10*/  ISETP.GE.U32.AND.EX P0, PT, R23, UR5, PT, P0 ;  /* 0x0000000517007c0c */ /* 0x008fda000bf06100 */
[----:B------:R-:W-:Y:S05]  /*eb20*/  @P0 BRA `(.L_x_300) ;  /* 0x00000004002c0947 */ /* 0x000fea0003800000 */
[----:B------:R-:W0:Y:S01]  /*eb30*/  LDC.64 R14, c[0x0][0x628] ;  /* 0x00018a00ff0e7b82 */ /* 0x000e220000000a00 */
[----:B------:R-:W-:Y:S02]  /*eb40*/  IMAD.MOV.U32 R8, RZ, RZ, R22 ;  /* 0x000000ffff087224 */ /* 0x000fe400078e0016 */
[----:B------:R-:W-:-:S05]  /*eb50*/  IMAD.MOV.U32 R9, RZ, RZ, R23 ;  /* 0x000000ffff097224 */ /* 0x000fca00078e0017 */
[----:B------:R-:W1:Y:S08]  /*eb60*/  LDC R10, c[0x0][0x630] ;  /* 0x00018c00ff0a7b82 */ /* 0x000e700000000800 */
[----:B------:R-:W2:Y:S01]  /*eb70*/  LDC.64 R16, c[0x0][0x620] ;  /* 0x00018800ff107b82 */ /* 0x000ea20000000a00 */
[----:B0-----:R-:W-:-:S04]  /*eb80*/  ISETP.NE.U32.AND P0, PT, R14, RZ, PT ;  /* 0x000000ff0e00720c */ /* 0x001fc80003f05070 */
[----:B------:R-:W-:-:S13]  /*eb90*/  ISETP.NE.AND.EX P0, PT, R15, RZ, PT, P0 ;  /* 0x000000ff0f00720c */ /* 0x000fda0003f05300 */
[----:B-12---:R-:W-:Y:S05]  /*eba0*/  @!P0 BRA `(.L_x_301) ;  /* 0x0000000000288947 */ /* 0x006fea0003800000 */
        /* <DEDUP_REMOVED lines=10> */
.L_x_301:
[----:B------:R-:W0:Y:S01]  /*ec50*/  LDC.64 R20, c[0x0][0x640] ;  /* 0x00019000ff147b82 */ /* 0x000e220000000a00 */
[-CC-:B------:R-:W-:Y:S02]  /*ec60*/  SHF.R.U64 R14, R8, R10.reuse, R9.reuse ;  /* 0x0000000a080e7219 */ /* 0x180fe40000001209 */
[----:B------:R-:W-:Y:S02]  /*ec70*/  SHF.R.U32.HI R4, RZ, R10, R9 ;  /* 0x0000000aff047219 */ /* 0x000fe40000011609 */
[----:B------:R-:W-:-:S03]  /*ec80*/  IADD3 R7, P0, RZ, -R14, RZ ;  /* 0x8000000eff077210 */ /* 0x000fc60007f1e0ff */
[----:B------:R-:W1:Y:S02]  /*ec90*/  LDC R8, c[0x0][0x618] ;  /* 0x00018600ff087b82 */ /* 0x000e640000000800 */
[----:B------:R-:W-:Y:S02]  /*eca0*/  IMAD.X R5, RZ, RZ, ~R4, P0 ;  /* 0x000000ffff057224 */ /* 0x000fe400000e0e04 */
[----:B------:R-:W-:Y:S02]  /*ecb0*/  IMAD.MOV.U32 R4, RZ, RZ, R22 ;  /* 0x000000ffff047224 */ /* 0x000fe400078e0016 */
[-C--:B------:R-:W-:Y:S02]  /*ecc0*/  IMAD R6, R5, R16.reuse, RZ ;  /* 0x0000001005067224 */ /* 0x080fe400078e02ff */
[----:B------:R-:W2:Y:S01]  /*ecd0*/  LDC R18, c[0x0][0x608] ;  /* 0x00018200ff127b82 */ /* 0x000ea20000000800 */
[----:B------:R-:W-:Y:S02]  /*ece0*/  IMAD.MOV.U32 R5, RZ, RZ, R23 ;  /* 0x000000ffff057224 */ /* 0x000fe400078e0017 */
[----:B------:R-:W-:-:S05]  /*ecf0*/  IMAD.WIDE.U32 R4, R7, R16, R4 ;  /* 0x0000001007047225 */ /* 0x000fca00078e0004 */
[----:B------:R-:W3:Y:S01]  /*ed00*/  LDC R19, c[0x0][0x658] ;  /* 0x00019600ff137b82 */ /* 0x000ee20000000800 */
[----:B------:R-:W-:Y:S01]  /*ed10*/  IMAD R7, R7, R17, R6 ;  /* 0x0000001107077224 */ /* 0x000fe200078e0206 */
[----:B0-----:R-:W-:Y:S01]  /*ed20*/  ISETP.NE.U32.AND P0, PT, R20, RZ, PT ;  /* 0x000000ff1400720c */ /* 0x001fe20003f05070 */
[----:B------:R-:W-:Y:S02]  /*ed30*/  IMAD.MOV.U32 R6, RZ, RZ, -0x1 ;  /* 0xffffffffff067424 */ /* 0x000fe400078e00ff */
[----:B------:R-:W-:Y:S01]  /*ed40*/  IMAD.IADD R5, R5, 0x1, R7 ;  /* 0x0000000105057824 */ /* 0x000fe200078e0207 */
[----:B------:R-:W-:Y:S02]  /*ed50*/  ISETP.NE.AND.EX P0, PT, R21, RZ, PT, P0 ;  /* 0x000000ff1500720c */ /* 0x000fe40003f05300 */
[----:B------:R-:W0:Y:S02]  /*ed60*/  LDC R17, c[0x0][0x600] ;  /* 0x00018000ff117b82 */ /* 0x000e240000000800 */
[----:B-1----:R-:W-:-:S02]  /*ed70*/  SHF.R.U64 R10, R4, R8, R5 ;  /* 0x00000008040a7219 */ /* 0x002fc40000001205 */
[----:B------:R-:W-:-:S04]  /*ed80*/  SHF.R.U32.HI R5, RZ, R8, R5 ;  /* 0x00000008ff057219 */ /* 0x000fc80000011605 */
[----:B------:R-:W1:Y:S01]  /*ed90*/  LDC R22, c[0x0][0x648] ;  /* 0x00019200ff167b82 */ /* 0x000e620000000800 */
[-CC-:B--2---:R-:W-:Y:S02]  /*eda0*/  SHF.R.U64 R15, R10, R18.reuse, R5.reuse ;  /* 0x000000120a0f7219 */ /* 0x184fe40000001205 */
[----:B------:R-:W-:Y:S01]  /*edb0*/  SHF.R.U32.HI R4, RZ, R18, R5 ;  /* 0x00000012ff047219 */ /* 0x000fe20000011605 */
[----:B------:R-:W-:-:S04]  /*edc0*/  IMAD.MOV.U32 R18, RZ, RZ, 0x1 ;  /* 0x00000001ff127424 */ /* 0x000fc800078e00ff */
[----:B------:R-:W2:Y:S01]  /*edd0*/  LDC R23, c[0x0][0x638] ;  /* 0x00018e00ff177b82 */ /* 0x000ea20000000800 */
[-CC-:B---3--:R-:W-:Y:S02]  /*ede0*/  SHF.R.U64 R16, R15, R19.reuse, R4.reuse ;  /* 0x000000130f107219 */ /* 0x188fe40000001204 */
[-C--:B------:R-:W-:Y:S02]  /*edf0*/  SHF.L.U32 R6, R6, R19.reuse, RZ ;  /* 0x0000001306067219 */ /* 0x080fe400000006ff */
[----:B------:R-:W-:Y:S01]  /*ee00*/  SHF.R.U32.HI R5, RZ, R19, R4 ;  /* 0x00000013ff057219 */ /* 0x000fe20000011604 */
[----:B------:R-:W-:Y:S01]  /*ee10*/  IMAD.MOV.U32 R4, RZ, RZ, R16 ;  /* 0x000000ffff047224 */ /* 0x000fe200078e0010 */
[----:B------:R-:W-:Y:S01]  /*ee20*/  LOP3.LUT R24, RZ, R6, RZ, 0x33, !PT ;  /* 0x00000006ff187212 */ /* 0x000fe200078e33ff */
[----:B------:R-:W3:Y:S01]  /*ee30*/  LDC R25, c[0x0][0x610] ;  /* 0x00018400ff197b82 */ /* 0x000ee20000000800 */
[----:B------:R-:W-:Y:S05]  /*ee40*/  @!P0 BRA `(.L_x_302) ;  /* 0x0000000000288947 */ /* 0x000fea0003800000 */
        /* <DEDUP_REMOVED lines=10> */
.L_x_302:
[----:B-1----:R-:W-:Y:S01]  /*eef0*/  SHF.R.U64 R4, R4, R22, R5 ;  /* 0x0000001604047219 */ /* 0x002fe20000001205 */
[----:B0-----:R-:W-:Y:S01]  /*ef00*/  VIADD R7, R17, 0xffffffff ;  /* 0xffffffff11077836 */ /* 0x001fe20000000000 */
[----:B------:R-:W-:Y:S01]  /*ef10*/  SHF.L.U32 R18, R18, R19, RZ ;  /* 0x0000001312127219 */ /* 0x000fe200000006ff */
[----:B------:R-:W-:Y:S01]  /*ef20*/  @P3 IMAD R0, R11, R12, R2 ;  /* 0x0000000c0b003224 */ /* 0x000fe200078e0202 */
[----:B------:R-:W-:Y:S01]  /*ef30*/  LOP3.LUT R3, R15, R24, RZ, 0xc0, !PT ;  /* 0x000000180f037212 */ /* 0x000fe200078ec0ff */
[----:B------:R-:W-:Y:S01]  /*ef40*/  IMAD.MOV R5, RZ, RZ, -R4 ;  /* 0x000000ffff057224 */ /* 0x000fe200078e0a04 */
[----:B------:R-:W-:Y:S01]  /*ef50*/  LOP3.LUT R7, R10, R7, RZ, 0xc0, !PT ;  /* 0x000000070a077212 */ /* 0x000fe200078ec0ff */
[----:B------:R-:W-:Y:S02]  /*ef60*/  IMAD.MOV.U32 R6, RZ, RZ, R14 ;  /* 0x000000ffff067224 */ /* 0x000fe400078e000e */
[----:B------:R-:W-:Y:S02]  /*ef70*/  IMAD R3, R18, R4, R3 ;  /* 0x0000000412037224 */ /* 0x000fe400078e0203 */
[----:B--2---:R-:W-:-:S02]  /*ef80*/  IMAD R2, R5, R23, R16 ;  /* 0x0000001705027224 */ /* 0x004fc400078e0210 */
[----:B---3--:R-:W-:Y:S02]  /*ef90*/  IMAD R0, R3, R25, R0 ;  /* 0x0000001903007224 */ /* 0x008fe400078e0200 */
[----:B------:R-:W-:Y:S02]  /*efa0*/  IMAD R5, R2, R17, R7 ;  /* 0x0000001102057224 */ /* 0x000fe400078e0207 */
[----:B------:R-:W-:-:S03]  /*efb0*/  IMAD.MOV.U32 R4, RZ, RZ, 0x1 ;  /* 0x00000001ff047424 */ /* 0x000fc600078e00ff */
[----:B------:R-:W-:Y:S02]  /*efc0*/  SEL R7, R5, R0, !P3 ;  /* 0x0000000005077207 */ /* 0x000fe40005800000 */
[----:B------:R-:W-:-:S07]  /*efd0*/  SEL R5, R0, R5, !P3 ;  /* 0x0000000500057207 */ /* 0x000fce0005800000 */
.L_x_300:
[----:B------:R-:W-:-:S08]  /*efe0*/  NOP ;  /* 0x0000000000007918 */ /* 0x000fd00000000000 */
[----:B------:R-:W0:-:S00]  /*eff0*/  USETMAXREG.DEALLOC.CTAPOOL 0x28 ;  /* 0x00000028000079c8 */ /* 0x000e0000080e0500 */
[----:B------:R-:W-:-:S13]  /*f000*/  ISETP.NE.AND P0, PT, RZ, UR8, PT ;  /* 0x00000008ff007c0c */ /* 0x000fda000bf05270 */
[----:B------:R-:W-:Y:S05]  /*f010*/  @P0 EXIT ;  /* 0x000000000000094d */ /* 0x000fea0003800000 */
[----:B0-----:R-:W-:Y:S01]  /*f020*/  LOP3.LUT P0, RZ, R4, 0xff, RZ, 0xc0, !PT ;  /* 0x000000ff04ff7812 */ /* 0x001fe2000780c0ff */
[----:B------:R-:W-:Y:S02]  /*f030*/  IMAD.MOV.U32 R8, RZ, RZ, 0x1 ;  /* 0x00000001ff087424 */ /* 0x000fe400078e00ff */
[----:B------:R-:W-:-:S10]  /*f040*/  IMAD.MOV.U32 R11, RZ, RZ, RZ ;  /* 0x000000ffff0b7224 */ /* 0x000fd400078e00ff */
[----:B------:R-:W-:Y:S05]  /*f050*/  @!P0 BRA `(.L_x_303) ;  /* 0x0000000c00608947 */ /* 0x000fea0003800000 */
[----:B------:R-:W0:Y:S01]  /*f060*/  S2UR UR12, SR_CgaCtaId ;  /* 0x00000000000c79c3 */ /* 0x000e220000008800 */
[----:B------:R-:W-:Y:S01]  /*f070*/  ULDC UR4, c[0x0][0x28c] ;  /* 0x0000a30000047ab9 */ /* 0x000fe20000000800 */
[----:B------:R-:W-:Y:S01]  /*f080*/  ULDC UR6, c[0x0][0x658] ;  /* 0x0001960000067ab9 */ /* 0x000fe20000000800 */
[----:B------:R-:W-:Y:S01]  /*f090*/  UIADD3 UR10, UR4, 0x1f, URZ ;  /* 0x0000001f040a7890 */ /* 0x000fe2000fffe03f */
[----:B------:R-:W-:Y:S01]  /*f0a0*/  BSSY B0, `(.L_x_303) ;  /* 0x00000d3000007945 */ /* 0x000fe20003800000 */
[----:B------:R-:W-:Y:S01]  /*f0b0*/  UMOV UR7, 0xffffffff ;  /* 0xffffffff00077882 */ /* 0x000fe20000000000 */
[----:B------:R-:W-:Y:S01]  /*f0c0*/  ULDC UR5, c[0x0][0x600] ;  /* 0x0001800000057ab9 */ /* 0x000fe20000000800 */
[----:B------:R-:W-:Y:S01]  /*f0d0*/  UMOV UR9, 0x1 ;  /* 0x0000000100097882 */ /* 0x000fe20000000000 */
[----:B------:R-:W-:Y:S01]  /*f0e0*/  USHF.L.U32 UR7, UR7, UR6, URZ ;  /* 0x0000000607077299 */ /* 0x000fe2000800063f */
[----:B------:R-:W-:Y:S01]  /*f0f0*/  IMAD.MOV.U32 R10, RZ, RZ, 0x1 ;  /* 0x00000001ff0a7424 */ /* 0x000fe200078e00ff */
[----:B------:R-:W-:Y:S01]  /*f100*/  UIADD3 UR4, UR5, -0x1, URZ ;  /* 0xffffffff05047890 */ /* 0x000fe2000fffe03f */
[----:B------:R-:W-:Y:S01]  /*f110*/  IMAD.MOV.U32 R8, RZ, RZ, 0x1 ;  /* 0x00000001ff087424 */ /* 0x000fe200078e00ff */
[----:B------:R-:W-:Y:S01]  /*f120*/  USHF.R.S32.HI UR11, URZ, 0x1f, UR10 ;  /* 0x0000001f3f0b7899 */ /* 0x000fe2000801140a */
[----:B------:R-:W-:Y:S01]  /*f130*/  IMAD.MOV.U32 R11, RZ, RZ, RZ ;  /* 0x000000ffff0b7224 */ /* 0x000fe200078e00ff */
[----:B------:R-:W-:Y:S01]  /*f140*/  ULDC UR8, c[0x0][0xc] ;  /* 0x0000030000087ab9 */ /* 0x000fe20000000800 */
[----:B------:R-:W-:-:S02]  /*f150*/  USHF.L.U32 UR5, UR9, UR6, URZ ;  /* 0x0000000609057299 */ /* 0x000fc4000800063f */
[----:B------:R-:W-:Y:S01]  /*f160*/  ULEA.HI UR11, UR11, UR10, URZ, 0x5 ;  /* 0x0000000a0b0b7291 */ /* 0x000fe2000f8f283f */
[----:B------:R-:W-:Y:S01]  /*f170*/  ULDC UR9, c[0x0][0x10] ;  /* 0x0000040000097ab9 */ /* 0x000fe20000000800 */
[----:B------:R-:W-:Y:S02]  /*f180*/  ULOP3.LUT UR6, URZ, UR7, URZ, 0x33, !UPT ;  /* 0x000000073f067292 */ /* 0x000fe4000f8e333f */
[----:B------:R-:W-:Y:S01]  /*f190*/  UIMAD.WIDE.U32 UR8, UR8, UR9, URZ ;  /* 0x00000009080872a5 */ /* 0x000fe2000f8e003f */
[----:B------:R-:W-:Y:S01]  /*f1a0*/  ULDC UR7, c[0x0][0x14] ;  /* 0x0000050000077ab9 */ /* 0x000fe20000000800 */
[----:B------:R-:W-:Y:S01]  /*f1b0*/  USHF.R.S32.HI UR20, URZ, 0x5, UR11 ;  /* 0x000000053f147899 */ /* 0x000fe2000801140b */
[----:B0-----:R-:W-:Y:S01]  /*f1c0*/  IMAD.U32 R0, RZ, RZ, UR12 ;  /* 0x0000000cff007e24 */ /* 0x001fe2000f8e00ff */
[----:B------:R-:W-:Y:S02]  /*f1d0*/  UIMAD.WIDE.U32 UR24, UR8, UR7, URZ ;  /* 0x00000007081872a5 */ /* 0x000fe4000f8e003f */
[----:B------:R-:W-:-:S02]  /*f1e0*/  UIMAD UR18, UR9, UR7, URZ ;  /* 0x00000007091272a4 */ /* 0x000fc4000f8e023f */
[----:B------:R-:W-:Y:S02]  /*f1f0*/  ULOP3.LUT UR23, UR13, 0x2, URZ, 0xfc, !UPT ;  /* 0x000000020d177892 */ /* 0x000fe4000f8efc3f */
[----:B------:R-:W-:Y:S02]  /*f200*/  UIADD3 UR18, UR25, UR18, URZ ;  /* 0x0000001219127290 */ /* 0x000fe4000fffe03f */
[----:B------:R-:W-:Y:S01]  /*f210*/  UIADD3 UR28, UR20, 0x1, URZ ;  /* 0x00000001141c7890 */ /* 0x000fe2000fffe03f */
[----:B------:R-:W-:-:S11]  /*f220*/  ULDC.64 UR26, c[0x0][0x198] ;  /* 0x00006600001a7ab9 */ /* 0x000fd60000000a00 */
.L_x_314:
[----:B------:R-:W-:-:S03]  /*f230*/  UMOV UR7, 0xffffffff ;  /* 0xffffffff00077882 */ /* 0x000fc60000000000 */
[----:B------:R-:W-:Y:S05]  /*f240*/  BRA.DIV UR7, `(.L_x_304) ;  /* 0x0000000e07bc7947 */ /* 0x000fea000b800000 */
[----:B------:R-:W-:-:S13]  /*f250*/  ELECT P0, URZ, PT ;  /* 0x00000000003f782f */ /* 0x000fda0003800000 */
.L_x_324:
[----:B------:R-:W0:Y:S01]  /*f260*/  LDC R2, c[0x0][0x28c] ;  /* 0x0000a300ff027b82 */ /* 0x000e220000000800 */
[----:B------:R-:W-:Y:S01]  /*f270*/  BSSY B1, `(.L_x_305) ;  /* 0x000003c000017945 */ /* 0x000fe20003800000 */
[----:B0-----:R-:W-:-:S13]  /*f280*/  ISETP.LT.OR P0, PT, R2, 0x1, !P0 ;  /* 0x000000010200780c */ /* 0x001fda0004701670 */
[----:B------:R-:W-:Y:S05]  /*f290*/  @P0 BRA `(.L_x_306) ;  /* 0x0000000000e40947 */ /* 0x000fea0003800000 */
[----:B------:R-:W-:Y:S02]  /*f2a0*/  IMAD R5, R5, 0x2, R0 ;  /* 0x0000000205057824 */ /* 0x000fe400078e0200 */
[----:B------:R-:W-:Y:S02]  /*f2b0*/  IMAD.SHL.U32 R9, R7, 0x100, RZ ;  /* 0x0000010007097824 */ /* 0x000fe400078e00ff */
[----:B------:R-:W-:Y:S02]  /*f2c0*/  IMAD.MOV.U32 R14, RZ, RZ, RZ ;  /* 0x000000ffff0e7224 */ /* 0x000fe400078e00ff */
[----:B------:R-:W-:Y:S02]  /*f2d0*/  IMAD.U32 R15, RZ, RZ, UR28 ;  /* 0x0000001cff0f7e24 */ /* 0x000fe4000f8e00ff */
[----:B------:R-:W-:Y:S02]  /*f2e0*/  IMAD.MOV.U32 R2, RZ, RZ, R8 ;  /* 0x000000ffff027224 */ /* 0x000fe400078e0008 */
[----:B------:R-:W-:-:S02]  /*f2f0*/  IMAD.MOV.U32 R3, RZ, RZ, R11 ;  /* 0x000000ffff037224 */ /* 0x000fc400078e000b */
[----:B------:R-:W-:-:S07]  /*f300*/  IMAD.SHL.U32 R7, R5, 0x40, RZ ;  /* 0x0000004005077824 */ /* 0x000fce00078e00ff */
.L_x_309:
[----:B------:R-:W0:Y:S01]  /*f310*/  S2UR UR7, SR_CgaCtaId ;  /* 0x00000000000779c3 */ /* 0x000e220000008800 */
[----:B------:R-:W1:Y:S01]  /*f320*/  S2R R16, SR_TID.X ;  /* 0x0000000000107919 */ /* 0x000e620000002100 */
[----:B------:R-:W-:Y:S02]  /*f330*/  MOV R5, 0x400 ;  /* 0x0000040000057802 */ /* 0x000fe40000000f00 */
[----:B------:R-:W-:Y:S01]  /*f340*/  SHF.L.U32 R4, R2, 0x1f, RZ ;  /* 0x0000001f02047819 */ /* 0x000fe200000006ff */
[----:B0-----:R-:W-:-:S05]  /*f350*/  IMAD.U32 R0, RZ, RZ, UR7 ;  /* 0x00000007ff007e24 */ /* 0x001fca000f8e00ff */
[----:B------:R-:W-:Y:S02]  /*f360*/  LEA R12, R0, R5, 0x18 ;  /* 0x00000005000c7211 */ /* 0x000fe400078ec0ff */
[----:B-1----:R-:W-:-:S03]  /*f370*/  LOP3.LUT P1, RZ, R16, 0x7f, RZ, 0xc0, !PT ;  /* 0x0000007f10ff7812 */ /* 0x002fc6000782c0ff */
[----:B------:R-:W-:-:S04]  /*f380*/  IMAD R13, R3, 0x8, R12 ;  /* 0x00000008030d7824 */ /* 0x000fc800078e020c */
[----:B------:R-:W0:Y:S06]  /*f390*/  SYNCS.PHASECHK.TRANS64.TRYWAIT P0, [R13+URZ+0x18], R4 ;  /* 0x000018040d0075a7 */ /* 0x000e2c000800017f */
[----:B------:R-:W1:Y:S01]  /*f3a0*/  @!P1 LDC R5, c[0x0][0x500] ;  /* 0x00014000ff059b82 */ /* 0x000e620000000800 */
[----:B0-----:R-:W-:Y:S05]  /*f3b0*/  @!P0 BRA `(.L_x_307) ;  /* 0x0000000c00808947 */ /* 0x001fea0003800000 */
.L_x_325:
[----:B------:R-:W-:Y:S01]  /*f3c0*/  UPRMT UR7, UR23, 0x9910, URZ ;  /* 0x0000991017077896 */ /* 0x000fe2000800003f */
[----:B-1----:R1:W-:Y:S03]  /*f3d0*/  @!P1 SYNCS.ARRIVE.TRANS64 RZ, [R13+URZ], R5 ;  /* 0x000000050dff99a7 */ /* 0x0023e6000800003f */
[----:B------:R-:W-:-:S06]  /*f3e0*/  UISETP.NE.AND UP0, UPT, UR7, 0x2, UPT ;  /* 0x000000020700788c */ /* 0x000fcc000bf05270 */
[----:B------:R-:W-:-:S13]  /*f3f0*/  PLOP3.LUT P0, PT, PT, PT, UP0, 0x80, 0x0 ;  /* 0x000000000000781c */ /* 0x000fda0003f0f008 */
[----:B-1----:R-:W-:Y:S05]  /*f400*/  @P0 BRA `(.L_x_308) ;  /* 0x0000000000040947 */ /* 0x002fea0003800000 */
[----:B------:R-:W-:Y:S01]  /*f410*/  BPT.TRAP 0x1 ;  /* 0x000000040000795c */ /* 0x000fe20000300000 */
.L_x_308:
[----:B0-----:R-:W-:Y:S01]  /*f420*/  IMAD R4, R3, 0x2, R0 ;  /* 0x0000000203047824 */ /* 0x001fe200078e0200 */
[----:B------:R-:W-:Y:S01]  /*f430*/  R2UR UR9, R13 ;  /* 0x000000000d0972ca */ /* 0x000fe200000e0000 */
[----:B------:R-:W-:Y:S01]  /*f440*/  VIADD R15, R15, 0xffffffff ;  /* 0xffffffff0f0f7836 */ /* 0x000fe20000000000 */
[----:B------:R-:W-:Y:S01]  /*f450*/  UIADD3 UR14, UP0, UR26, 0xf0, URZ ;  /* 0x000000f01a0e7890 */ /* 0x000fe2000ff1e03f */
[--C-:B------:R-:W-:Y:S01]  /*f460*/  IMAD.U32 R4, R4, 0x800, R12.reuse ;  /* 0x0000080004047824 */ /* 0x100fe200078e000c */
[----:B------:R-:W-:Y:S01]  /*f470*/  R2UR UR11, R7 ;  /* 0x00000000070b72ca */ /* 0x000fe200000e0000 */
[C---:B------:R-:W-:Y:S01]  /*f480*/  IMAD R12, R3.reuse, 0x2000, R12 ;  /* 0x00002000030c7824 */ /* 0x040fe200078e020c */
[----:B------:R-:W-:Y:S01]  /*f490*/  R2UR UR10, R14 ;  /* 0x000000000e0a72ca */ /* 0x000fe200000e0000 */
[----:B------:R-:W-:Y:S01]  /*f4a0*/  UIADD3 UR30, UP1, UR26, 0x1f0, URZ ;  /* 0x000001f01a1e7890 */ /* 0x000fe2000ff3e03f */
[----:B------:R-:W-:Y:S01]  /*f4b0*/  R2UR UR7, R4 ;  /* 0x00000000040772ca */ /* 0x000fe200000e0000 */
[----:B------:R-:W-:Y:S01]  /*f4c0*/  UIADD3.X UR15, URZ, UR27, URZ, UP0, !UPT ;  /* 0x0000001b3f0f7290 */ /* 0x000fe200087fe43f */
[----:B------:R-:W-:Y:S01]  /*f4d0*/  R2UR UR8, R12 ;  /* 0x000000000c0872ca */ /* 0x000fe200000e0000 */
[----:B------:R-:W-:Y:S01]  /*f4e0*/  VIADD R3, R3, 0x1 ;  /* 0x0000000103037836 */ /* 0x000fe20000000000 */
[----:B------:R-:W-:Y:S01]  /*f4f0*/  R2UR UR12, R6 ;  /* 0x00000000060c72ca */ /* 0x000fe200000e0000 */
[----:B------:R-:W-:Y:S01]  /*f500*/  UIADD3.X UR31, URZ, UR27, URZ, UP1, !UPT ;  /* 0x0000001b3f1f7290 */ /* 0x000fe20008ffe43f */
[----:B------:R-:W-:Y:S01]  /*f510*/  R2UR UR21, R9 ;  /* 0x00000000091572ca */ /* 0x000fe200000e0000 */
[----:B------:R-:W-:Y:S01]  /*f520*/  UMOV UR22, 0x30000 ;  /* 0x0003000000167882 */ /* 0x000fe20000000000 */
[----:B------:R-:W-:Y:S01]  /*f530*/  ISETP.GT.AND P1, PT, R15, 0x1, PT ;  /* 0x000000010f00780c */ /* 0x000fe20003f24270 */
[----:B------:R-:W-:Y:S01]  /*f540*/  UMOV UR16, 0x0 ;  /* 0x0000000000107882 */ /* 0x000fe20000000000 */
[----:B------:R-:W-:Y:S01]  /*f550*/  UMOV UR17, 0x10000000 ;  /* 0x1000000000117882 */ /* 0x000fe20000000000 */
[----:B------:R-:W-:Y:S01]  /*f560*/  ISETP.NE.AND P0, PT, R3, 0x3, PT ;  /* 0x000000030300780c */ /* 0x000fe20003f05270 */
[----:B------:R-:W-:Y:S01]  /*f570*/  VIADD R14, R14, 0x20 ;  /* 0x000000200e0e7836 */ /* 0x000fe20000000000 */
[----:B------:R-:W-:-:S02]  /*f580*/  UIADD3 UR7, UR7, 0x100, URZ ;  /* 0x0000010007077890 */ /* 0x000fc4000fffe03f */
[----:B------:R-:W-:Y:S01]  /*f590*/  UIADD3 UR19, UR8, 0x3100, URZ ;  /* 0x0000310008137890 */ /* 0x000fe2000fffe03f */
[----:B------:R-:W-:Y:S02]  /*f5a0*/  SEL R5, RZ, 0x1, P0 ;  /* 0x00000001ff057807 */ /* 0x000fe40000000000 */
[----:B------:R-:W-:Y:S02]  /*f5b0*/  SEL R3, R3, RZ, P0 ;  /* 0x000000ff03037207 */ /* 0x000fe40000000000 */
[----:B------:R-:W-:Y:S01]  /*f5c0*/  UMOV UR8, UR7 ;  /* 0x0000000700087c82 */ /* 0x000fe20008000000 */
[----:B------:R-:W-:Y:S01]  /*f5d0*/  LOP3.LUT R2, R2, R5, RZ, 0x3c, !PT ;  /* 0x0000000502027212 */ /* 0x000fe200078e3cff */
[----:B------:R0:W-:Y:S02]  /*f5e0*/  UTMALDG.3D.MULTICAST [UR8], [UR14], UR22, desc[UR16] ;  /* 0x000010080e0073b4 */ /* 0x0001e40008011816 */
[----:B0-----:R-:W-:Y:S01]  /*f5f0*/  UMOV UR8, UR19 ;  /* 0x0000001300087c82 */ /* 0x001fe20008000000 */
[----:B------:R-:W-:-:S02]  /*f600*/  UMOV UR11, UR21 ;  /* 0x00000015000b7c82 */ /* 0x000fc40008000000 */
[----:B------:R0:W-:Y:S02]  /*f610*/  UTMALDG.3D [UR8], [UR30], desc[UR16] ;  /* 0x000010081e0075b4 */ /* 0x0001e40008011000 */
[----:B0-----:R-:W-:Y:S05]  /*f620*/  @P1 BRA `(.L_x_309) ;  /* 0xfffffffc00381947 */ /* 0x001fea000383ffff */
.L_x_306:
[----:B------:R-:W-:Y:S05]  /*f630*/  BSYNC B1 ;  /* 0x0000000000017941 */ /* 0x000fea0003800000 */
.L_x_305:
[----:B------:R-:W2:Y:S01]  /*f640*/  LDL.LU R17, [R1+0x7c] ;  /* 0x00007c0001117983 */ /* 0x000ea20000300800 */
[----:B------:R-:W-:Y:S01]  /*f650*/  LOP3.LUT P1, RZ, R10, 0xff, RZ, 0xc0, !PT ;  /* 0x000000ff0aff7812 */ /* 0x000fe2000782c0ff */
[----:B------:R-:W-:Y:S01]  /*f660*/  VIADD R4, R11, UR20 ;  /* 0x000000140b047c36 */ /* 0x000fe20008000000 */
[----:B------:R-:W-:Y:S01]  /*f670*/  ULDC.64 UR8, c[0x0][0x650] ;  /* 0x0001940000087ab9 */ /* 0x000fe20000000a00 */
[----:B------:R-:W3:Y:S01]  /*f680*/  LDL.LU R16, [R1+0x80] ;  /* 0x0000800001107983 */ /* 0x000ee20000300800 */
[----:B------:R-:W-:Y:S01]  /*f690*/  IMAD.U32 R6, RZ, RZ, UR20 ;  /* 0x00000014ff067e24 */ /* 0x000fe2000f8e00ff */
[----:B------:R-:W-:Y:S01]  /*f6a0*/  UISETP.GE.U32.AND UP0, UPT, UR20, 0x3, UPT ;  /* 0x000000031400788c */ /* 0x000fe2000bf06070 */
[----:B------:R-:W-:Y:S01]  /*f6b0*/  ISETP.GT.U32.AND P0, PT, R4, 0x2, PT ;  /* 0x000000020400780c */ /* 0x000fe20003f04070 */
[----:B------:R-:W-:Y:S01]  /*f6c0*/  BSSY B1, `(.L_x_310) ;  /* 0x000006e000017945 */ /* 0x000fe20003800000 */
[----:B------:R-:W-:Y:S01]  /*f6d0*/  IMAD.MOV.U32 R7, RZ, RZ, -0x1 ;  /* 0xffffffffff077424 */ /* 0x000fe200078e00ff */
[----:B------:R-:W-:-:S02]  /*f6e0*/  PRMT R10, RZ, 0x7610, R10 ;  /* 0x00007610ff0a7816 */ /* 0x000fc4000000000a */
[----:B------:R-:W-:Y:S01]  /*f6f0*/  ISETP.LT.U32.AND P0, PT, R6, 0x3, P0 ;  /* 0x000000030600780c */ /* 0x000fe20000701070 */
[----:B------:R-:W-:Y:S01]  /*f700*/  IMAD.MOV.U32 R6, RZ, RZ, -0x1 ;  /* 0xffffffffff067424 */ /* 0x000fe200078e00ff */
[----:B------:R-:W0:Y:S01]  /*f710*/  @P1 S2R R0, SR_CgaCtaId ;  /* 0x0000000000001919 */ /* 0x000e220000008800 */
[----:B------:R-:W-:Y:S02]  /*f720*/  @P1 MOV R3, 0x400 ;  /* 0x0000040000031802 */ /* 0x000fe40000000f00 */
[----:B------:R-:W-:Y:S02]  /*f730*/  PLOP3.LUT P2, PT, PT, PT, UP0, 0x80, 0x0 ;  /* 0x000000000000781c */ /* 0x000fe40003f4f008 */
[----:B0-----:R-:W-:Y:S01]  /*f740*/  @P1 LEA R5, R0, R3, 0x18 ;  /* 0x0000000300051211 */ /* 0x001fe200078ec0ff */
[----:B------:R-:W-:-:S03]  /*f750*/  IMAD.WIDE.U32 R2, R4, -0x55555555, RZ ;  /* 0xaaaaaaab04027825 */ /* 0x000fc600078e00ff */
[----:B------:R0:W-:Y:S01]  /*f760*/  @P1 SYNCS.ARRIVE.TRANS64.A1T0 RZ, [R5+URZ+0x48], RZ ;  /* 0x000048ff05ff19a7 */ /* 0x0001e2000810003f */
[----:B------:R-:W-:Y:S02]  /*f770*/  PRMT R2, RZ, 0x7610, R2 ;  /* 0x00007610ff027816 */ /* 0x000fe40000000002 */
[----:B0-----:R-:W-:Y:S02]  /*f780*/  SHF.R.U32.HI R5, RZ, 0x1, R3 ;  /* 0x00000001ff057819 */ /* 0x001fe40000011603 */
[----:B------:R-:W-:-:S03]  /*f790*/  SEL R3, RZ, 0x1, !P0 ;  /* 0x00000001ff037807 */ /* 0x000fc60004000000 */
[----:B------:R-:W-:Y:S01]  /*f7a0*/  IMAD R11, R5, -0x3, R4 ;  /* 0xfffffffd050b7824 */ /* 0x000fe200078e0204 */
[----:B------:R-:W-:-:S04]  /*f7b0*/  LOP3.LUT R8, R8, R3, RZ, 0x3c, !PT ;  /* 0x0000000308087212 */ /* 0x000fc800078e3cff */
[----:B------:R-:W-:Y:S01]  /*f7c0*/  @P2 LOP3.LUT R8, R8, 0x1, R5, 0x78, !PT ;  /* 0x0000000108082812 */ /* 0x000fe200078e7805 */
[----:B------:R-:W-:Y:S01]  /*f7d0*/  IMAD.MOV.U32 R5, RZ, RZ, -0x1 ;  /* 0xffffffffff057424 */ /* 0x000fe200078e00ff */
[----:B---3--:R-:W-:-:S04]  /*f7e0*/  IADD3 R16, P1, R16, UR24, RZ ;  /* 0x0000001810107c10 */ /* 0x008fc8000ff3e0ff */
[----:B--2---:R-:W-:Y:S01]  /*f7f0*/  IADD3.X R17, R17, UR18, RZ, P1, !PT ;  /* 0x0000001211117c10 */ /* 0x004fe20008ffe4ff */
[----:B------:R0:W-:Y:S01]  /*f800*/  STL [R1+0x80], R16 ;  /* 0x0000801001007387 */ /* 0x0001e20000100800 */
[----:B------:R-:W-:-:S03]  /*f810*/  ISETP.GE.U32.AND P0, PT, R16, UR8, PT ;  /* 0x0000000810007c0c */ /* 0x000fc6000bf06070 */
[----:B------:R0:W-:Y:S01]  /*f820*/  STL [R1+0x7c], R17 ;  /* 0x00007c1101007387 */ /* 0x0001e20000100800 */
[----:B------:R-:W-:-:S13]  /*f830*/  ISETP.GE.U32.AND.EX P0, PT, R17, UR9, PT, P0 ;  /* 0x0000000911007c0c */ /* 0x000fda000bf06100 */
[----:B0-----:R-:W-:Y:S05]  /*f840*/  @P0 BRA `(.L_x_311) ;  /* 0x0000000400540947 */ /* 0x001fea0003800000 */
[----:B------:R-:W-:Y:S01]  /*f850*/  ULDC.64 UR8, c[0x0][0x628] ;  /* 0x00018a0000087ab9 */ /* 0x000fe20000000a00 */
[----:B------:R-:W0:Y:S01]  /*f860*/  S2R R12, SR_CTAID.X ;  /* 0x00000000000c7919 */ /* 0x000e220000002500 */
[----:B------:R-:W-:Y:S01]  /*f870*/  ISETP.NE.U32.AND P0, PT, RZ, UR8, PT ;  /* 0x00000008ff007c0c */ /* 0x000fe2000bf05070 */
[----:B------:R-:W-:Y:S01]  /*f880*/  ULDC UR10, c[0x0][0x630] ;  /* 0x00018c00000a7ab9 */ /* 0x000fe20000000800 */
[----:B------:R-:W-:Y:S01]  /*f890*/  IMAD.MOV.U32 R2, RZ, RZ, R16 ;  /* 0x000000ffff027224 */ /* 0x000fe200078e0010 */
[----:B------:R-:W1:Y:S01]  /*f8a0*/  S2R R9, SR_CTAID.Y ;  /* 0x0000000000097919 */ /* 0x000e620000002600 */
[----:B------:R-:W-:Y:S01]  /*f8b0*/  ISETP.NE.AND.EX P0, PT, RZ, UR9, PT, P0 ;  /* 0x00000009ff007c0c */ /* 0x000fe2000bf05300 */
[----:B------:R-:W-:-:S12]  /*f8c0*/  IMAD.MOV.U32 R3, RZ, RZ, R17 ;  /* 0x000000ffff037224 */ /* 0x000fd800078e0011 */
[----:B------:R-:W-:Y:S05]  /*f8d0*/  @!P0 BRA `(.L_x_312) ;  /* 0x0000000000288947 */ /* 0x000fea0003800000 */
[----:B------:R-:W-:Y:S02]  /*f8e0*/  ULDC UR7, c[0x0][0x634] ;  /* 0x00018d0000077ab9 */ /* 0x000fe40000000800 */
[----:B------:R-:W-:-:S05]  /*f8f0*/  IADD3 R7, P0, R16, UR7, RZ ;  /* 0x0000000710077c10 */ /* 0x000fca000ff1e0ff */
[----:B------:R-:W-:-:S04]  /*f900*/  IMAD.X R13, RZ, RZ, R17, P0 ;  /* 0x000000ffff0d7224 */ /* 0x000fc800000e0611 */
[----:B------:R-:W-:-:S04]  /*f910*/  IMAD.WIDE.U32 R4, R13, UR8, RZ ;  /* 0x000000080d047c25 */ /* 0x000fc8000f8e00ff */
[----:B------:R-:W-:-:S04]  /*f920*/  IMAD.WIDE.U32 R4, P0, R7, UR9, R4 ;  /* 0x0000000907047c25 */ /* 0x000fc8000f800004 */
[----:B------:R-:W-:-:S04]  /*f930*/  IMAD.WIDE.U32 R6, R7, UR8, RZ ;  /* 0x0000000807067c25 */ /* 0x000fc8000f8e00ff */
[----:B------:R-:W-:Y:S01]  /*f940*/  IMAD.X R3, RZ, RZ, RZ, P0 ;  /* 0x000000ffff037224 */ /* 0x000fe200000e06ff */
[----:B------:R-:W-:Y:S01]  /*f950*/  IADD3 RZ, P0, R7, R4, RZ ;  /* 0x0000000407ff7210 */ /* 0x000fe20007f1e0ff */
[----:B------:R-:W-:-:S04]  /*f960*/  IMAD.MOV.U32 R2, RZ, RZ, R5 ;  /* 0x000000ffff027224 */ /* 0x000fc800078e0005 */
[----:B------:R-:W-:-:S08]  /*f970*/  IMAD.WIDE.U32.X R2, R13, UR9, R2, P0 ;  /* 0x000000090d027c25 */ /* 0x000fd000080e0402 */
.L_x_312:
[--C-:B------:R-:W-:Y:S01]  /*f980*/  SHF.R.U64 R6, R2, UR10, R3.reuse ;  /* 0x0000000a02067c19 */ /* 0x100fe20008001203 */
[----:B------:R-:W-:Y:S01]  /*f990*/  ULDC.64 UR8, c[0x0][0x620] ;  /* 0x0001880000087ab9 */ /* 0x000fe20000000a00 */
[----:B------:R-:W-:Y:S01]  /*f9a0*/  SHF.R.U32.HI R2, RZ, UR10, R3 ;  /* 0x0000000aff027c19 */ /* 0x000fe20008011603 */
[----:B------:R-:W-:Y:S01]  /*f9b0*/  IMAD.MOV.U32 R3, RZ, RZ, R17 ;  /* 0x000000ffff037224 */ /* 0x000fe200078e0011 */
[----:B------:R-:W-:Y:S01]  /*f9c0*/  IADD3 R5, P0, RZ, -R6, RZ ;  /* 0x80000006ff057210 */ /* 0x000fe20007f1e0ff */
[----:B------:R-:W-:Y:S01]  /*f9d0*/  ULDC UR7, c[0x0][0x150] ;  /* 0x0000540000077ab9 */ /* 0x000fe20000000800 */
[----:B0-----:R-:W-:Y:S01]  /*f9e0*/  I2FP.F32.U32 R7, R12 ;  /* 0x0000000c00077245 */ /* 0x001fe20000201000 */
[----:B------:R-:W0:Y:S01]  /*f9f0*/  LDC R19, c[0x0][0x144] ;  /* 0x00005100ff137b82 */ /* 0x000e220000000800 */
[----:B------:R-:W-:Y:S01]  /*fa00*/  ULDC.64 UR10, c[0x0][0x640] ;  /* 0x00019000000a7ab9 */ /* 0x000fe20000000a00 */
[----:B------:R-:W-:Y:S01]  /*fa10*/  IMAD.X R2, RZ, RZ, ~R2, P0 ;  /* 0x000000ffff027224 */ /* 0x000fe200000e0e02 */
[----:B------:R-:W-:-:S03]  /*fa20*/  ISETP.NE.U32.AND P0, PT, RZ, UR10, PT ;  /* 0x0000000aff007c0c */ /* 0x000fc6000bf05070 */
[----:B------:R-:W-:Y:S01]  /*fa30*/  IMAD R4, R2, UR8, RZ ;  /* 0x0000000802047c24 */ /* 0x000fe2000f8e02ff */
[----:B------:R-:W-:Y:S01]  /*fa40*/  ISETP.NE.AND.EX P0, PT, RZ, UR11, PT, P0 ;  /* 0x0000000bff007c0c */ /* 0x000fe2000bf05300 */
[----:B------:R-:W-:Y:S01]  /*fa50*/  IMAD.MOV.U32 R2, RZ, RZ, R16 ;  /* 0x000000ffff027224 */ /* 0x000fe200078e0010 */
[----:B------:R-:W2:Y:S03]  /*fa60*/  LDC R14, c[0x0][0x148] ;  /* 0x00005200ff0e7b82 */ /* 0x000ea60000000800 */
[----:B------:R-:W-:Y:S01]  /*fa70*/  IMAD.WIDE.U32 R2, R5, UR8, R2 ;  /* 0x0000000805027c25 */ /* 0x000fe2000f8e0002 */
[----:B------:R-:W-:-:S03]  /*fa80*/  ULDC UR8, c[0x0][0x154] ;  /* 0x0000550000087ab9 */ /* 0x000fc60000000800 */
[----:B------:R-:W-:Y:S02]  /*fa90*/  IMAD R5, R5, UR9, R4 ;  /* 0x0000000905057c24 */ /* 0x000fe4000f8e0204 */
[----:B------:R-:W-:Y:S01]  /*faa0*/  FMUL R4, R7, UR7 ;  /* 0x0000000707047c20 */ /* 0x000fe20008400000 */
[----:B------:R-:W-:Y:S01]  /*fab0*/  ULDC UR7, c[0x0][0x618] ;  /* 0x0001860000077ab9 */ /* 0x000fe20000000800 */
[----:B------:R-:W-:Y:S01]  /*fac0*/  ULDC UR9, c[0x0][0x608] ;  /* 0x0001820000097ab9 */ /* 0x000fe20000000800 */
[----:B------:R-:W-:-:S03]  /*fad0*/  IMAD.IADD R3, R3, 0x1, R5 ;  /* 0x0000000103037824 */ /* 0x000fc600078e0205 */
[----:B------:R-:W3:Y:S02]  /*fae0*/  F2I.U32.TRUNC.NTZ R4, R4 ;  /* 0x0000000400047305 */ /* 0x000ee4000020f000 */
[----:B------:R-:W-:Y:S02]  /*faf0*/  SHF.R.U64 R7, R2, UR7, R3 ;  /* 0x0000000702077c19 */ /* 0x000fe40008001203 */
[----:B-1----:R-:W-:-:S05]  /*fb00*/  I2FP.F32.U32 R2, R9 ;  /* 0x0000000900027245 */ /* 0x002fca0000201000 */
[----:B------:R-:W-:Y:S01]  /*fb10*/  FMUL R5, R2, UR8 ;  /* 0x0000000802057c20 */ /* 0x000fe20008400000 */
[----:B------:R-:W-:Y:S01]  /*fb20*/  SHF.R.U32.HI R2, RZ, UR7, R3 ;  /* 0x00000007ff027c19 */ /* 0x000fe20008011603 */
[----:B------:R-:W-:Y:S02]  /*fb30*/  ULDC UR7, c[0x0][0x658] ;  /* 0x0001960000077ab9 */ /* 0x000fe40000000800 */
[----:B------:R1:W4:Y:S01]  /*fb40*/  F2I.U32.TRUNC.NTZ R16, R5 ;  /* 0x0000000500107305 */ /* 0x000322000020f000 */
[----:B------:R-:W-:Y:S01]  /*fb50*/  SHF.R.U64 R15, R7, UR9, R2 ;  /* 0x00000009070f7c19 */ /* 0x000fe20008001202 */
[----:B---3--:R-:W-:Y:S01]  /*fb60*/  IMAD.MOV R4, RZ, RZ, -R4 ;  /* 0x000000ffff047224 */ /* 0x008fe200078e0a04 */
[----:B------:R-:W-:-:S03]  /*fb70*/  SHF.R.U32.HI R2, RZ, UR9, R2 ;  /* 0x00000009ff027c19 */ /* 0x000fc60008011602 */
[----:B0-----:R-:W-:Y:S01]  /*fb80*/  IMAD R12, R19, R4, R12 ;  /* 0x00000004130c7224 */ /* 0x001fe200078e020c */
[--C-:B------:R-:W-:Y:S02]  /*fb90*/  SHF.R.U64 R13, R15, UR7, R2.reuse ;  /* 0x000000070f0d7c19 */ /* 0x100fe40008001202 */
[----:B------:R-:W-:-:S03]  /*fba0*/  SHF.R.U32.HI R17, RZ, UR7, R2 ;  /* 0x00000007ff117c19 */ /* 0x000fc60008011602 */
[----:B------:R-:W-:Y:S02]  /*fbb0*/  IMAD.MOV.U32 R2, RZ, RZ, R13 ;  /* 0x000000ffff027224 */ /* 0x000fe400078e000d */
[----:B------:R-:W-:Y:S01]  /*fbc0*/  IMAD.MOV.U32 R3, RZ, RZ, R17 ;  /* 0x000000ffff037224 */ /* 0x000fe200078e0011 */
[----:B-12-4-:R-:W-:Y:S06]  /*fbd0*/  @!P0 BRA `(.L_x_313) ;  /* 0x0000000000288947 */ /* 0x016fec0003800000 */
[----:B------:R-:W-:Y:S02]  /*fbe0*/  ULDC UR7, c[0x0][0x64c] ;  /* 0x0001930000077ab9 */ /* 0x000fe40000000800 */
[----:B------:R-:W-:-:S05]  /*fbf0*/  IADD3 R3, P0, R13, UR7, RZ ;  /* 0x000000070d037c10 */ /* 0x000fca000ff1e0ff */
[----:B------:R-:W-:-:S04]  /*fc00*/  IMAD.X R17, RZ, RZ, R17, P0 ;  /* 0x000000ffff117224 */ /* 0x000fc800000e0611 */
[----:B------:R-:W-:-:S04]  /*fc10*/  IMAD.WIDE.U32 R4, R17, UR10, RZ ;  /* 0x0000000a11047c25 */ /* 0x000fc8000f8e00ff */
[----:B------:R-:W-:-:S04]  /*fc20*/  IMAD.WIDE.U32 R4, P0, R3, UR11, R4 ;  /* 0x0000000b03047c25 */ /* 0x000fc8000f800004 */
[----:B------:R-:W-:-:S04]  /*fc30*/  IMAD.WIDE.U32 R2, R3, UR10, RZ ;  /* 0x0000000a03027c25 */ /* 0x000fc8000f8e00ff */
[----:B------:R-:W-:Y:S01]  /*fc40*/  IMAD.MOV.U32 R2, RZ, RZ, R5 ;  /* 0x000000ffff027224 */ /* 0x000fe200078e0005 */
[----:B------:R-:W-:Y:S01]  /*fc50*/  IADD3 RZ, P1, R3, R4, RZ ;  /* 0x0000000403ff7210 */ /* 0x000fe20007f3e0ff */
[----:B------:R-:W-:-:S04]  /*fc60*/  IMAD.X R3, RZ, RZ, RZ, P0 ;  /* 0x000000ffff037224 */ /* 0x000fc800000e06ff */
[----:B------:R-:W-:-:S08]  /*fc70*/  IMAD.WIDE.U32.X R2, R17, UR11, R2, P1 ;  /* 0x0000000b11027c25 */ /* 0x000fd000088e0402 */
.L_x_313:
[----:B------:R-:W-:Y:S01]  /*fc80*/  ULDC UR7, c[0x0][0x648] ;  /* 0x0001920000077ab9 */ /* 0x000fe20000000800 */
[----:B------:R-:W-:Y:S01]  /*fc90*/  LOP3.LUT R15, R15, UR6, RZ, 0xc0, !PT ;  /* 0x000000060f0f7c12 */ /* 0x000fe2000f8ec0ff */
[----:B------:R-:W-:Y:S01]  /*fca0*/  IMAD.MOV R16, RZ, RZ, -R16 ;  /* 0x000000ffff107224 */ /* 0x000fe200078e0a10 */
[----:B------:R-:W-:Y:S01]  /*fcb0*/  SHF.R.U64 R2, R2, UR7, R3 ;  /* 0x0000000702027c19 */ /* 0x000fe20008001203 */
[----:B------:R-:W-:Y:S01]  /*fcc0*/  ULDC UR7, c[0x0][0x638] ;  /* 0x00018e0000077ab9 */ /* 0x000fe20000000800 */
[----:B------:R-:W-:Y:S01]  /*fcd0*/  ULDC UR8, c[0x0][0x610] ;  /* 0x0001840000087ab9 */ /* 0x000fe20000000800 */
[----:B------:R-:W-:Y:S02]  /*fce0*/  @P3 IMAD R12, R14, R16, R9 ;  /* 0x000000100e0c3224 */ /* 0x000fe400078e0209 */
[----:B------:R-:W-:Y:S02]  /*fcf0*/  IMAD.MOV R4, RZ, RZ, -R2 ;  /* 0x000000ffff047224 */ /* 0x000fe400078e0a02 */
[----:B------:R-:W-:Y:S01]  /*fd00*/  IMAD R5, R2, UR5, R15 ;  /* 0x0000000502057c24 */ /* 0x000fe2000f8e020f */
[----:B------:R-:W-:Y:S01]  /*fd10*/  LOP3.LUT R2, R7, UR4, RZ, 0xc0, !PT ;  /* 0x0000000407027c12 */ /* 0x000fe2000f8ec0ff */
[----:B------:R-:W-:Y:S01]  /*fd20*/  IMAD R13, R4, UR7, R13 ;  /* 0x00000007040d7c24 */ /* 0x000fe2000f8e020d */
[----:B------:R-:W-:Y:S01]  /*fd30*/  ULDC UR7, c[0x0][0x600] ;  /* 0x0001800000077ab9 */ /* 0x000fe20000000800 */
[----:B------:R-:W-:-:S02]  /*fd40*/  IMAD R5, R5, UR8, R12 ;  /* 0x0000000805057c24 */ /* 0x000fc4000f8e020c */
[----:B------:R-:W-:Y:S02]  /*fd50*/  IMAD R4, R13, UR7, R2 ;  /* 0x000000070d047c24 */ /* 0x000fe4000f8e0202 */
[----:B------:R-:W-:-:S03]  /*fd60*/  IMAD.MOV.U32 R3, RZ, RZ, 0x1 ;  /* 0x00000001ff037424 */ /* 0x000fc600078e00ff */
[----:B------:R-:W-:Y:S02]  /*fd70*/  SEL R7, R4, R5, !P3 ;  /* 0x0000000504077207 */ /* 0x000fe40005800000 */
[----:B------:R-:W-:Y:S02]  /*fd80*/  PRMT R2, R3, 0x7610, R2 ;  /* 0x0000761003027816 */ /* 0x000fe40000000002 */
[----:B------:R-:W-:-:S07]  /*fd90*/  SEL R5, R5, R4, !P3 ;  /* 0x0000000405057207 */ /* 0x000fce0005800000 */
.L_x_311:
[----:B------:R-:W-:Y:S05]  /*fda0*/  BSYNC B1 ;  /* 0x0000000000017941 */ /* 0x000fea0003800000 */
.L_x_310:
[----:B------:R-:W-:-:S13]  /*fdb0*/  LOP3.LUT P0, RZ, R2, 0xff, RZ, 0xc0, !PT ;  /* 0x000000ff02ff7812 */ /* 0x000fda000780c0ff */
[----:B------:R-:W-:Y:S05]  /*fdc0*/  @P0 BRA `(.L_x_314) ;  /* 0xfffffff400180947 */ /* 0x000fea000383ffff */
[----:B------:R-:W-:Y:S05]  /*fdd0*/  BSYNC B0 ;  /* 0x0000000000007941 */ /* 0x000fea0003800000 */
.L_x_303:
[----:B------:R-:W-:-:S03]  /*fde0*/  UMOV UR7, 0xffffffff ;  /* 0xffffffff00077882 */ /* 0x000fc60000000000 */
[----:B------:R-:W-:Y:S05]  /*fdf0*/  BRA.DIV UR7, `(.L_x_315) ;  /* 0x0000000607047947 */ /* 0x000fea000b800000 */
[----:B------:R-:W-:-:S13]  /*fe00*/  ELECT P0, URZ, PT ;  /* 0x00000000003f782f */ /* 0x000fda0003800000 */
.L_x_328:
[----:B------:R-:W-:Y:S04]  /*fe10*/  BSSY B0, `(.L_x_316) ;  /* 0x0000023000007945 */ /* 0x000fe80003800000 */
[----:B------:R-:W-:Y:S05]  /*fe20*/  @!P0 BRA `(.L_x_317) ;  /* 0x0000000000848947 */ /* 0x000fea0003800000 */
[----:B------:R-:W-:-:S04]  /*fe30*/  ULOP3.LUT UR7, UR13, 0x2, URZ, 0xfc, !UPT ;  /* 0x000000020d077892 */ /* 0x000fc8000f8efc3f */
[----:B------:R-:W-:-:S06]  /*fe40*/  UISETP.NE.AND UP0, UPT, UR7, 0x3, UPT ;  /* 0x000000030700788c */ /* 0x000fcc000bf05270 */
[----:B------:R-:W-:-:S13]  /*fe50*/  PLOP3.LUT P0, PT, PT, PT, UP0, 0x80, 0x0 ;  /* 0x000000000000781c */ /* 0x000fda0003f0f008 */
[----:B------:R-:W-:Y:S05]  /*fe60*/  @!P0 BRA `(.L_x_318) ;  /* 0x0000000000048947 */ /* 0x000fea0003800000 */
[----:B------:R-:W-:Y:S01]  /*fe70*/  BPT.TRAP 0x1 ;  /* 0x000000040000795c */ /* 0x000fe20000300000 */
.L_x_318:
[----:B------:R-:W0:Y:S01]  /*fe80*/  S2R R3, SR_CgaCtaId ;  /* 0x0000000000037919 */ /* 0x000e220000008800 */
[----:B------:R-:W-:Y:S02]  /*fe90*/  MOV R0, 0x400 ;  /* 0x0000040000007802 */ /* 0x000fe40000000f00 */
[----:B------:R-:W-:Y:S02]  /*fea0*/  SHF.L.U32 R2, R8, 0x1f, RZ ;  /* 0x0000001f08027819 */ /* 0x000fe400000006ff */
[----:B0-----:R-:W-:-:S05]  /*feb0*/  LEA R0, R3, R0, 0x18 ;  /* 0x0000000003007211 */ /* 0x001fca00078ec0ff */
[----:B------:R-:W-:-:S04]  /*fec0*/  VIADD R0, R0, 0x18 ;  /* 0x0000001800007836 */ /* 0x000fc80000000000 */
[C---:B------:R-:W-:Y:S02]  /*fed0*/  IMAD R7, R11.reuse, 0x8, R0 ;  /* 0x000000080b077824 */ /* 0x040fe400078e0200 */
[----:B------:R-:W-:Y:S02]  /*fee0*/  VIADD R11, R11, 0x1 ;  /* 0x000000010b0b7836 */ /* 0x000fe40000000000 */
[----:B------:R-:W0:Y:S03]  /*fef0*/  SYNCS.PHASECHK.TRANS64.TRYWAIT P0, [R7+URZ], R2 ;  /* 0x00000002070075a7 */ /* 0x000e26000800017f */
[----:B------:R-:W-:-:S04]  /*ff00*/  ISETP.NE.AND P1, PT, R11, 0x3, PT ;  /* 0x000000030b00780c */ /* 0x000fc80003f25270 */
[----:B------:R-:W-:Y:S02]  /*ff10*/  SEL R3, RZ, 0x1, P1 ;  /* 0x00000001ff037807 */ /* 0x000fe40000800000 */
[----:B------:R-:W-:Y:S02]  /*ff20*/  SEL R11, R11, RZ, P1 ;  /* 0x000000ff0b0b7207 */ /* 0x000fe40000800000 */
[----:B------:R-:W-:-:S03]  /*ff30*/  LOP3.LUT R9, R8, R3, RZ, 0x3c, !PT ;  /* 0x0000000308097212 */ /* 0x000fc600078e3cff */
[----:B------:R-:W-:Y:S01]  /*ff40*/  IMAD R6, R11, 0x8, R0 ;  /* 0x000000080b067824 */ /* 0x000fe200078e0200 */
[----:B------:R-:W-:Y:S01]  /*ff50*/  SHF.L.U32 R5, R9, 0x1f, RZ ;  /* 0x0000001f09057819 */ /* 0x000fe200000006ff */
[----:B0-----:R-:W-:Y:S06]  /*ff60*/  @!P0 BRA `(.L_x_319) ;  /* 0x0000000000c88947 */ /* 0x001fec0003800000 */
.L_x_329:
[----:B------:R-:W1:Y:S01]  /*ff70*/  SYNCS.PHASECHK.TRANS64.TRYWAIT P0, [R6+URZ], R5 ;  /* 0x00000005060075a7 */ /* 0x000e62000800017f */
[----:B0-----:R-:W-:-:S05]  /*ff80*/  VIADD R2, R11, 0x1 ;  /* 0x000000010b027836 */ /* 0x001fca0000000000 */
[----:B------:R-:W-:-:S04]  /*ff90*/  ISETP.NE.AND P1, PT, R2, 0x3, PT ;  /* 0x000000030200780c */ /* 0x000fc80003f25270 */
[----:B------:R-:W-:Y:S02]  /*ffa0*/  SEL R4, RZ, 0x1, P1 ;  /* 0x00000001ff047807 */ /* 0x000fe40000800000 */
[----:B------:R-:W-:Y:S02]  /*ffb0*/  SEL R3, R2, RZ, P1 ;  /* 0x000000ff02037207 */ /* 0x000fe40000800000 */
[----:B------:R-:W-:Y:S01]  /*ffc0*/  LOP3.LUT R4, R9, R4, RZ, 0x3c, !PT ;  /* 0x0000000409047212 */ /* 0x000fe200078e3cff */
[----:B-1----:R-:W-:Y:S06]  /*ffd0*/  @!P0 BRA `(.L_x_320) ;  /* 0x0000000000c08947 */ /* 0x002fec0003800000 */
.L_x_330:
[----:B------:R-:W-:Y:S01]  /*ffe0*/  IMAD R3, R3, 0x8, R0 ;  /* 0x0000000803037824 */ /* 0x000fe200078e0200 */
[----:B------:R-:W-:-:S07]  /*fff0*/  SHF.L.U32 R0, R4, 0x1f, RZ ;  /* 0x0000001f04007819 */ /* 0x000fce00000006ff */
.L_x_321:
[----:B-1----:R1:W2:Y:S02]  /*10000*/  SYNCS.PHASECHK.TRANS64.TRYWAIT P0, [R3+URZ], R0 ;  /* 0x00000000030075a7 */ /* 0x0022a4000800017f */
[----:B--2---:R-:W-:Y:S05]  /*10010*/  @!P0 NANOSLEEP.SYNCS 0x989680 ;  /* 0x009896800000895d */ /* 0x004fea0003900000 */
[----:B------:R-:W2:Y:S02]  /*10020*/  @!P0 SYNCS.PHASECHK.TRANS64 P0, [R3+URZ], R0 ;  /* 0x00000000030085a7 */ /* 0x000ea4000800007f */
[----:B--2---:R-:W-:Y:S05]  /*10030*/  @!P0 BRA `(.L_x_321) ;  /* 0xfffffffc00f08947 */ /* 0x004fea000383ffff */
.L_x_317:
[----:B------:R-:W-:Y:S05]  /*10040*/  BSYNC B0 ;  /* 0x0000000000007941 */ /* 0x000fea0003800000 */
.L_x_316:
[----:B------:R-:W-:Y:S05]  /*10050*/  EXIT ;  /* 0x000000000000794d */ /* 0x000fea0003800000 */
.L_x_21:
[----:B-1----:R-:W-:-:S04]  /*10060*/  IMAD.U32 R3, RZ, RZ, UR6 ;  /* 0x00000006ff037e24 */ /* 0x002fc8000f8e00ff */
[----:B------:R1:W2:Y:S03]  /*10070*/  SYNCS.PHASECHK.TRANS64.TRYWAIT P1, [R3+URZ], R0 ;  /* 0x00000000030075a7 */ /* 0x0002a6000802017f */
[----:B--2---:R-:W-:Y:S05]  /*10080*/  @!P1 NANOSLEEP.SYNCS 0x989680 ;  /* 0x009896800000995d */ /* 0x004fea0003900000 */
[----:B------:R-:W2:Y:S02]  /*10090*/  @!P1 SYNCS.PHASECHK.TRANS64 P1, [R3+URZ], R0 ;  /* 0x00000000030095a7 */ /* 0x000ea4000802007f */
[----:B--2---:R-:W-:Y:S05]  /*100a0*/  @!P1 BRA `(.L_x_21) ;  /* 0xfffffffc00ec9947 */ /* 0x004fea000383ffff */
[----:B------:R-:W-:Y:S05]  /*100b0*/  BRA `(.L_x_20) ;  /* 0xffffff1c00307947 */ /* 0x000fea000383ffff */
.L_x_27:
[----:B-----5:R1:W-:Y:S02]  /*100c0*/  STL [R1+0x8c], R0 ;  /* 0x00008c0001007387 */ /* 0x0203e40000100800 */
[----:B-1----:R-:W-:-:S04]  /*100d0*/  IMAD.U32 R0, RZ, RZ, UR9 ;  /* 0x00000009ff007e24 */ /* 0x002fc8000f8e00ff */
[----:B------:R1:W3:Y:S03]  /*100e0*/  SYNCS.PHASECHK.TRANS64.TRYWAIT P1, [R0+URZ], R229 ;  /* 0x000000e5000075a7 */ /* 0x0002e6000802017f */
[----:B---3--:R-:W-:Y:S05]  /*100f0*/  @!P1 NANOSLEEP.SYNCS 0x989680 ;  /* 0x009896800000995d */ /* 0x008fea0003900000 */
[----:B------:R1:W3:Y:S02]  /*10100*/  @!P1 SYNCS.PHASECHK.TRANS64 P1, [R0+URZ], R229 ;  /* 0x000000e5000095a7 */ /* 0x0002e4000802007f */
[----:B-1----:R1:W5:Y:S02]  /*10110*/  LDL.LU R0, [R1+0x8c] ;  /* 0x00008c0001007983 */ /* 0x0023640000300800 */
[----:B-1-3--:R-:W-:Y:S05]  /*10120*/  @!P1 BRA `(.L_x_27) ;  /* 0xfffffffc00e49947 */ /* 0x00afea000383ffff */
[----:B------:R-:W-:Y:S05]  /*10130*/  BRA `(.L_x_26) ;  /* 0xffffff2c00907947 */ /* 0x000fea000383ffff */
.L_x_304:
[----:B------:R-:W-:Y:S01]  /*10140*/  BSSY B1, `(.L_x_322) ;  /* 0x0000006000017945 */ /* 0x000fe20003800000 */
[----:B------:R-:W-:-:S07]  /*10150*/  IMAD.MOV.U32 R2, RZ, RZ, -0x1 ;  /* 0xffffffffff027424 */ /* 0x000fce00078e00ff */
[----:B------:R-:W-:Y:S05]  /*10160*/  WARPSYNC.COLLECTIVE R2, `(.L_x_323) ;  /* 0x00000000020c7348 */ /* 0x000fea0003c00000 */
[----:B------:R-:W-:Y:S02]  /*10170*/  ELECT P0, UR62, PT ;  /* 0x00000000003e782f */ /* 0x000fe40003800000 */
[----:B------:R-:W-:Y:S01]  /*10180*/  MOV R2, UR62 ;  /* 0x0000003e00027c02 */ /* 0x000fe20008000f00 */
[----:B------:R-:W-:Y:S10]  /*10190*/  ENDCOLLECTIVE ;  /* 0x000000000000791b */ /* 0x000ff40003800000 */
.L_x_323:
[----:B------:R-:W-:Y:S05]  /*101a0*/  BSYNC B1 ;  /* 0x0000000000017941 */ /* 0x000fea0003800000 */
.L_x_322:
[----:B------:R-:W-:Y:S05]  /*101b0*/  BRA `(.L_x_324) ;  /* 0xfffffff000287947 */ /* 0x000fea000383ffff */
.L_x_307:
[----:B0-----:R0:W2:Y:S02]  /*101c0*/  SYNCS.PHASECHK.TRANS64.TRYWAIT P0, [R13+URZ+0x18], R4 ;  /* 0x000018040d0075a7 */ /* 0x0010a4000800017f */
[----:B--2---:R-:W-:Y:S05]  /*101d0*/  @!P0 NANOSLEEP.SYNCS 0x989680 ;  /* 0x009896800000895d */ /* 0x004fea0003900000 */
[----:B------:R-:W2:Y:S02]  /*101e0*/  @!P0 SYNCS.PHASECHK.TRANS64 P0, [R13+URZ+0x18], R4 ;  /* 0x000018040d0085a7 */ /* 0x000ea4000800007f */
[----:B--2---:R-:W-:Y:S05]  /*101f0*/  @!P0 BRA `(.L_x_307) ;  /* 0xfffffffc00f08947 */ /* 0x004fea000383ffff */
[----:B------:R-:W-:Y:S05]  /*10200*/  BRA `(.L_x_325) ;  /* 0xfffffff0006c7947 */ /* 0x000fea000383ffff */
.L_x_315:
[----:B------:R-:W-:Y:S01]  /*10210*/  BSSY B0, `(.L_x_326) ;  /* 0x0000006000007945 */ /* 0x000fe20003800000 */
[----:B------:R-:W-:-:S07]  /*10220*/  IMAD.MOV.U32 R2, RZ, RZ, -0x1 ;  /* 0xffffffffff027424 */ /* 0x000fce00078e00ff */
[----:B------:R-:W-:Y:S05]  /*10230*/  WARPSYNC.COLLECTIVE R2, `(.L_x_327) ;  /* 0x00000000020c7348 */ /* 0x000fea0003c00000 */
[----:B------:R-:W-:Y:S02]  /*10240*/  ELECT P0, UR62, PT ;  /* 0x00000000003e782f */ /* 0x000fe40003800000 */
[----:B------:R-:W-:Y:S01]  /*10250*/  MOV R2, UR62 ;  /* 0x0000003e00027c02 */ /* 0x000fe20008000f00 */
[----:B------:R-:W-:Y:S10]  /*10260*/  ENDCOLLECTIVE ;  /* 0x000000000000791b */ /* 0x000ff40003800000 */
.L_x_327:
[----:B------:R-:W-:Y:S05]  /*10270*/  BSYNC B0 ;  /* 0x0000000000007941 */ /* 0x000fea0003800000 */
.L_x_326:
[----:B------:R-:W-:Y:S05]  /*10280*/  BRA `(.L_x_328) ;  /* 0xfffffff800e07947 */ /* 0x000fea000383ffff */
.L_x_319:
[----:B0-----:R0:W1:Y:S02]  /*10290*/  SYNCS.PHASECHK.TRANS64.TRYWAIT P0, [R7+URZ], R2 ;  /* 0x00000002070075a7 */ /* 0x001064000800017f */
[----:B-1----:R-:W-:Y:S05]  /*102a0*/  @!P0 NANOSLEEP.SYNCS 0x989680 ;  /* 0x009896800000895d */ /* 0x002fea0003900000 */
[----:B------:R-:W1:Y:S02]  /*102b0*/  @!P0 SYNCS.PHASECHK.TRANS64 P0, [R7+URZ], R2 ;  /* 0x00000002070085a7 */ /* 0x000e64000800007f */
[----:B-1----:R-:W-:Y:S05]  /*102c0*/  @!P0 BRA `(.L_x_319) ;  /* 0xfffffffc00f08947 */ /* 0x002fea000383ffff */
[----:B------:R-:W-:Y:S05]  /*102d0*/  BRA `(.L_x_329) ;  /* 0xfffffffc00247947 */ /* 0x000fea000383ffff */
.L_x_320:
[----:B0-----:R0:W1:Y:S02]  /*102e0*/  SYNCS.PHASECHK.TRANS64.TRYWAIT P0, [R6+URZ], R5 ;  /* 0x00000005060075a7 */ /* 0x001064000800017f */
[----:B-1----:R-:W-:Y:S05]  /*102f0*/  @!P0 NANOSLEEP.SYNCS 0x989680 ;  /* 0x009896800000895d */ /* 0x002fea0003900000 */
[----:B------:R-:W1:Y:S02]  /*10300*/  @!P0 SYNCS.PHASECHK.TRANS64 P0, [R6+URZ], R5 ;  /* 0x00000005060085a7 */ /* 0x000e64000800007f */
[----:B-1----:R-:W-:Y:S05]  /*10310*/  @!P0 BRA `(.L_x_320) ;  /* 0xfffffffc00f08947 */ /* 0x002fea000383ffff */
[----:B------:R-:W-:Y:S05]  /*10320*/  BRA `(.L_x_330) ;  /* 0xfffffffc002c7947 */ /* 0x000fea000383ffff */
.L_x_331:
[----:B------:R-:W-:-:S00]  /*10330*/  BRA `(.L_x_331) ;  /* 0xfffffffc00fc7947 */ /* 0x000fc0000383ffff */
[----:B------:R-:W-:-:S00]  /*10340*/  NOP ;  /* 0x0000000000007918 */ /* 0x000fc00000000000 */
        /* <DEDUP_REMOVED lines=11> */
.L_x_332:


//--------------------- .nv.shared._ZN7cutlass13device_kernelINS_4gemm6kernel13GemmUniversalIN4cute5tupleIJiiiiEEENS1_10collective13CollectiveMmaINS1_37MainloopSm90TmaGmmaWarpSpecializedFP8ILi3ENS5_IJNS4_1CILi1EEENSA_ILi2EEESB_EEENS1_35KernelTmaWarpSpecializedCooperativeEEENS5_IJNSA_ILi128EEENSA_ILi256EEENSA_ILi32EEEEEENS_12float_e5m2_tENS5_IJlSB_lEEESK_SL_NS4_8TiledMMAINS4_8MMA_AtomIJNS4_4SM904GMMA31MMA_64x256x32_F32E5M2E5M2_SS_TNILNSP_7ScaleInE1ELSR_1EEEEEENS4_6LayoutINS5_IJSC_SB_SB_EEENS5_IJSB_NSA_ILi0EEESW_EEEEENS5_IJNS4_10UnderscoreESZ_SZ_EEEEENS4_23SM90_TMA_LOAD_MULTICASTENS4_14ComposedLayoutINS4_7SwizzleILi1ELi4ELi3EEENS4_18smem_ptr_flag_bitsILi8EEENSU_INS5_IJNSA_ILi8EEESI_EEENS5_IJSI_SB_EEEEEEEvNS4_8identityENS4_13SM90_TMA_LOADES1C_vS1D_EENS_8epilogue10collective6detail29Sm90TmaWarpSpecializedAdapterINS1H_15DefaultEpilogueISK_SL_SL_NS1G_6thread17LinearCombinationISK_Li1EffLNS1L_9ScaleType4KindE0ELNS_15FloatRoundStyleE2ESK_EENS1_15EpilogueDefaultEEEEEvvEEEEvNT_6ParamsE --------------------------
	.section	.nv.shared._ZN7cutlass13device_kernelINS_4gemm6kernel13GemmUniversalIN4cute5tupleIJiiiiEEENS1_10collective13CollectiveMmaINS1_37MainloopSm90TmaGmmaWarpSpecializedFP8ILi3ENS5_IJNS4_1CILi1EEENSA_ILi2EEESB_EEENS1_35KernelTmaWarpSpecializedCooperativeEEENS5_IJNSA_ILi128EEENSA_ILi256EEENSA_ILi32EEEEEENS_12float_e5m2_tENS5_IJlSB_lEEESK_SL_NS4_8TiledMMAINS4_8MMA_AtomIJNS4_4SM904GMMA31MMA_64x256x32_F32E5M2E5M2_SS_TNILNSP_7ScaleInE1ELSR_1EEEEEENS4_6LayoutINS5_IJSC_SB_SB_EEENS5_IJSB_NSA_ILi0EEESW_EEEEENS5_IJNS4_10UnderscoreESZ_SZ_EEEEENS4_23SM90_TMA_LOAD_MULTICASTENS4_14ComposedLayoutINS4_7SwizzleILi1ELi4ELi3EEENS4_18smem_ptr_flag_bitsILi8EEENSU_INS5_IJNSA_ILi8EEESI_EEENS5_IJSI_SB_EEEEEEEvNS4_8identityENS4_13SM90_TMA_LOADES1C_vS1D_EENS_8epilogue10collective6detail29Sm90TmaWarpSpecializedAdapterINS1H_15DefaultEpilogueISK_SL_SL_NS1G_6thread17LinearCombinationISK_Li1EffLNS1L_9ScaleType4KindE0ELNS_15FloatRoundStyleE2ESK_EENS1_15EpilogueDefaultEEEEEvvEEEEvNT_6ParamsE,"aw",@nobits
	.sectionflags	@""
	.align	16
	.zero		1024


//--------------------- .nv.shared.reserved.0     --------------------------
	.section	.nv.shared.reserved.0,"aw",@nobits
	.weak		__nv_reservedSMEM_offset_0_alias
	.size		__nv_reservedSMEM_offset_0_alias, 0, 0
	.other		__nv_reservedSMEM_offset_0_alias,@"STO_CUDA_RESERVED_SHARED STV_DEFAULT"
__nv_reservedSMEM_offset_0_alias:
	.zero		0


//--------------------- .nv.global                --------------------------
	.section	.nv.global,"aw",@nobits
.nv.global:
	.type		_ZN39_INTERNAL_1456009c_4_k_cu_3968f97c_44604cute1_E,@object
	.size		_ZN39_INTERNAL_1456009c_4_k_cu_3968f97c_44604cute1_E,(_ZN39_INTERNAL_1456009c_4_k_cu_3968f97c_44604cuda3std3__45__cpo6cbeginE - _ZN39_INTERNAL_1456009c_4_k_cu_3968f97c_44604cute1_E)
_ZN39_INTERNAL_1456009c_4_k_cu_3968f97c_44604cute1_E:
	.zero		1
	.type		_ZN39_INTERNAL_1456009c_4_k_cu_3968f97c_44604cuda3std3__45__cpo6cbeginE,@object
	.size		_ZN39_INTERNAL_1456009c_4_k_cu_3968f97c_44604cuda3std3__45__cpo6cbeginE,(_ZN39_INTERNAL_1456009c_4_k_cu_3968f97c_44604cuda3std3__48in_placeE - _ZN39_INTERNAL_1456009c_4_k_cu_3968f97c_44604cuda3std3__45__cpo6cbeginE)
_ZN39_INTERNAL_1456009c_4_k_cu_3968f97c_44604cuda3std3__45__cpo6cbeginE:
	.zero		1
	.type		_ZN39_INTERNAL_1456009c_4_k_cu_3968f97c_44604cuda3std3__48in_placeE,@object
	.size		_ZN39_INTERNAL_1456009c_4_k_cu_3968f97c_44604cuda3std3__48in_placeE,(_ZN39_INTERNAL_1456009c_4_k_cu_3968f97c_44604cuda3std6ranges3__45__cpo9iter_moveE - _ZN39_INTERNAL_1456009c_4_k_cu_3968f97c_44604cuda3std3__48in_placeE)
_ZN39_INTERNAL_1456009c_4_k_cu_3968f97c_44604cuda3std3__48in_placeE:
	.zero		1
	.type		_ZN39_INTERNAL_1456009c_4_k_cu_3968f97c_44604cuda3std6ranges3__45__cpo9iter_moveE,@object
	.size		_ZN39_INTERNAL_1456009c_4_k_cu_3968f97c_44604cuda3std6ranges3__45__cpo9iter_moveE,(_ZN39_INTERNAL_1456009c_4_k_cu_3968f97c_44604cuda3std3__45__cpo5beginE - _ZN39_INTERNAL_1456009c_4_k_cu_3968f97c_44604cuda3std6ranges3__45__cpo9iter_moveE)
_ZN39_INTERNAL_1456009c_4_k_cu_3968f97c_44604cuda3std6ranges3__45__cpo9iter_moveE:
	.zero		1
	.type		_ZN39_INTERNAL_1456009c_4_k_cu_3968f97c_44604cuda3std3__45__cpo5beginE,@object
	.size		_ZN39_INTERNAL_1456009c_4_k_cu_3968f97c_44604cuda3std3__45__cpo5beginE,(_ZN39_INTERNAL_1456009c_4_k_cu_3968f97c_44604cuda3std3__441_GLOBAL__N__1456009c_4_k_cu_3968f97c_44606ignoreE - _ZN39_INTERNAL_1456009c_4_k_cu_3968f97c_44604cuda3std3__45__cpo5beginE)
_ZN39_INTERNAL_1456009c_4_k_cu_3968f97c_44604cuda3std3__45__cpo5beginE:
	.zero		1
	.type		_ZN39_INTERNAL_1456009c_4_k_cu_3968f97c_44604cuda3std3__441_GLOBAL__N__1456009c_4_k_cu_3968f97c_44606ignoreE,@object
	.size		_ZN39_INTERNAL_1456009c_4_k_cu_3968f97c_44604cuda3std3__441_GLOBAL__N__1456009c_4_k_cu_3968f97c_44606ignoreE,(_ZN39_INTERNAL_1456009c_4_k_cu_3968f97c_44604cute7productE - _ZN39_INTERNAL_1456009c_4_k_cu_3968f97c_44604cuda3std3__441_GLOBAL__N__1456009c_4_k_cu_3968f97c_44606ignoreE)
_ZN39_INTERNAL_1456009c_4_k_cu_3968f97c_44604cuda3std3__441_GLOBAL__N__1456009c_4_k_cu_3968f97c_44606ignoreE:
	.zero		1
	.type		_ZN39_INTERNAL_1456009c_4_k_cu_3968f97c_44604cute7productE,@object
	.size		_ZN39_INTERNAL_1456009c_4_k_cu_3968f97c_44604cute7productE,(_ZN39_INTERNAL_1456009c_4_k_cu_3968f97c_44604cuda3std3__45__cpo3endE - _ZN39_INTERNAL_1456009c_4_k_cu_3968f97c_44604cute7productE)
_ZN39_INTERNAL_1456009c_4_k_cu_3968f97c_44604cute7productE:
	.zero		1
	.type		_ZN39_INTERNAL_1456009c_4_k_cu_3968f97c_44604cuda3std3__45__cpo3endE,@object
	.size		_ZN39_INTERNAL_1456009c_4_k_cu_3968f97c_44604cuda3std3__45__cpo3endE,(_ZN39_INTERNAL_1456009c_4_k_cu_3968f97c_44604cuda3std3__419piecewise_constructE - _ZN39_INTERNAL_1456009c_4_k_cu_3968f97c_44604cuda3std3__45__cpo3endE)
_ZN39_INTERNAL_1456009c_4_k_cu_3968f97c_44604cuda3std3__45__cpo3endE:
	.zero		1
	.type		_ZN39_INTERNAL_1456009c_4_k_cu_3968f97c_44604cuda3std3__419piecewise_constructE,@object
	.size		_ZN39_INTERNAL_1456009c_4_k_cu_3968f97c_44604cuda3std3__419piecewise_constructE,(_ZN39_INTERNAL_1456009c_4_k_cu_3968f97c_44604cuda3std3__45__cpo4cendE - _ZN39_INTERNAL_1456009c_4_k_cu_3968f97c_44604cuda3std3__419piecewise_constructE)
_ZN39_INTERNAL_1456009c_4_k_cu_3968f97c_44604cuda3std3__419piecewise_constructE:
	.zero		1
	.type		_ZN39_INTERNAL_1456009c_4_k_cu_3968f97c_44604cuda3std3__45__cpo4cendE,@object
	.size		_ZN39_INTERNAL_1456009c_4_k_cu_3968f97c_44604cuda3std3__45__cpo4cendE,(_ZN39_INTERNAL_1456009c_4_k_cu_3968f97c_44604cuda3std6ranges3__45__cpo4swapE - _ZN39_INTERNAL_1456009c_4_k_cu_3968f97c_44604cuda3std3__45__cpo4cendE)
_ZN39_INTERNAL_1456009c_4_k_cu_3968f97c_44604cuda3std3__45__cpo4cendE:
	.zero		1
	.type		_ZN39_INTERNAL_1456009c_4_k_cu_3968f97c_44604cuda3std6ranges3__45__cpo4swapE,@object
	.size		_ZN39_INTERNAL_1456009c_4_k_cu_3968f97c_44604cuda3std6ranges3__45__cpo4swapE,(.L_7 - _ZN39_INTERNAL_1456009c_4_k_cu_3968f97c_44604cuda3std6ranges3__45__cpo4swapE)
_ZN39_INTERNAL_1456009c_4_k_cu_3968f97c_44604cuda3std6ranges3__45__cpo4swapE:
	.zero		1
.L_7:


//--------------------- .nv.constant0._ZN7cutlass13device_kernelINS_4gemm6kernel13GemmUniversalIN4cute5tupleIJiiiiEEENS1_10collective13CollectiveMmaINS1_37MainloopSm90TmaGmmaWarpSpecializedFP8ILi3ENS5_IJNS4_1CILi1EEENSA_ILi2EEESB_EEENS1_35KernelTmaWarpSpecializedCooperativeEEENS5_IJNSA_ILi128EEENSA_ILi256EEENSA_ILi32EEEEEENS_12float_e5m2_tENS5_IJlSB_lEEESK_SL_NS4_8TiledMMAINS4_8MMA_AtomIJNS4_4SM904GMMA31MMA_64x256x32_F32E5M2E5M2_SS_TNILNSP_7ScaleInE1ELSR_1EEEEEENS4_6LayoutINS5_IJSC_SB_SB_EEENS5_IJSB_NSA_ILi0EEESW_EEEEENS5_IJNS4_10UnderscoreESZ_SZ_EEEEENS4_23SM90_TMA_LOAD_MULTICASTENS4_14ComposedLayoutINS4_7SwizzleILi1ELi4ELi3EEENS4_18smem_ptr_flag_bitsILi8EEENSU_INS5_IJNSA_ILi8EEESI_EEENS5_IJSI_SB_EEEEEEEvNS4_8identityENS4_13SM90_TMA_LOADES1C_vS1D_EENS_8epilogue10collective6detail29Sm90TmaWarpSpecializedAdapterINS1H_15DefaultEpilogueISK_SL_SL_NS1G_6thread17LinearCombinationISK_Li1EffLNS1L_9ScaleType4KindE0ELNS_15FloatRoundStyleE2ESK_EENS1_15EpilogueDefaultEEEEEvvEEEEvNT_6ParamsE --------------------------
	.section	.nv.constant0._ZN7cutlass13device_kernelINS_4gemm6kernel13GemmUniversalIN4cute5tupleIJiiiiEEENS1_10collective13CollectiveMmaINS1_37MainloopSm90TmaGmmaWarpSpecializedFP8ILi3ENS5_IJNS4_1CILi1EEENSA_ILi2EEESB_EEENS1_35KernelTmaWarpSpecializedCooperativeEEENS5_IJNSA_ILi128EEENSA_ILi256EEENSA_ILi32EEEEEENS_12float_e5m2_tENS5_IJlSB_lEEESK_SL_NS4_8TiledMMAINS4_8MMA_AtomIJNS4_4SM904GMMA31MMA_64x256x32_F32E5M2E5M2_SS_TNILNSP_7ScaleInE1ELSR_1EEEEEENS4_6LayoutINS5_IJSC_SB_SB_EEENS5_IJSB_NSA_ILi0EEESW_EEEEENS5_IJNS4_10UnderscoreESZ_SZ_EEEEENS4_23SM90_TMA_LOAD_MULTICASTENS4_14ComposedLayoutINS4_7SwizzleILi1ELi4ELi3EEENS4_18smem_ptr_flag_bitsILi8EEENSU_INS5_IJNSA_ILi8EEESI_EEENS5_IJSI_SB_EEEEEEEvNS4_8identityENS4_13SM90_TMA_LOADES1C_vS1D_EENS_8epilogue10collective6detail29Sm90TmaWarpSpecializedAdapterINS1H_15DefaultEpilogueISK_SL_SL_NS1G_6thread17LinearCombinationISK_Li1EffLNS1L_9ScaleType4KindE0ELNS_15FloatRoundStyleE2ESK_EENS1_15EpilogueDefaultEEEEEvvEEEEvNT_6ParamsE,"a",@progbits
	.sectionflags	@""
	.align	4
.nv.constant0._ZN7cutlass13device_kernelINS_4gemm6kernel13GemmUniversalIN4cute5tupleIJiiiiEEENS1_10collective13CollectiveMmaINS1_37MainloopSm90TmaGmmaWarpSpecializedFP8ILi3ENS5_IJNS4_1CILi1EEENSA_ILi2EEESB_EEENS1_35KernelTmaWarpSpecializedCooperativeEEENS5_IJNSA_ILi128EEENSA_ILi256EEENSA_ILi32EEEEEENS_12float_e5m2_tENS5_IJlSB_lEEESK_SL_NS4_8TiledMMAINS4_8MMA_AtomIJNS4_4SM904GMMA31MMA_64x256x32_F32E5M2E5M2_SS_TNILNSP_7ScaleInE1ELSR_1EEEEEENS4_6LayoutINS5_IJSC_SB_SB_EEENS5_IJSB_NSA_ILi0EEESW_EEEEENS5_IJNS4_10UnderscoreESZ_SZ_EEEEENS4_23SM90_TMA_LOAD_MULTICASTENS4_14ComposedLayoutINS4_7SwizzleILi1ELi4ELi3EEENS4_18smem_ptr_flag_bitsILi8EEENSU_INS5_IJNSA_ILi8EEESI_EEENS5_IJSI_SB_EEEEEEEvNS4_8identityENS4_13SM90_TMA_LOADES1C_vS1D_EENS_8epilogue10collective6detail29Sm90TmaWarpSpecializedAdapterINS1H_15DefaultEpilogueISK_SL_SL_NS1G_6thread17LinearCombinationISK_Li1EffLNS1L_9ScaleType4KindE0ELNS_15FloatRoundStyleE2ESK_EENS1_15EpilogueDefaultEEEEEvvEEEEvNT_6ParamsE:
	.zero		1664


//--------------------- SYMBOLS --------------------------

	.type		.nv.reservedSmem.offset0,@object
	.size		.nv.reservedSmem.offset0,0x4
